	.target	sm_90a

	.elftype	@"ET_EXEC"


//--------------------- .note.nv.tkinfo           --------------------------
	.section	.note.nv.tkinfo,"",@"SHT_NOTE"
	.sectionflags	@"SHF_NOTE_NV_TKINFO"
	.tkinfo
        /*0018*/ 	.word	0x00000002
        /*0030*/ 	.string	""
        /*0030*/ 	.string	"ptxas"
        /*0030*/ 	.string	"Cuda compilation tools, release 13.0, V13.0.88"
        /*0030*/ 	.string	"Build cuda_13.0.r13.0/compiler.36424714_0"
        /*0030*/ 	.string	"-arch sm_90a -m 64 "



//--------------------- .note.nv.cuinfo           --------------------------
	.section	.note.nv.cuinfo,"",@"SHT_NOTE"
	.sectionflags	@"SHF_NOTE_NV_CUINFO"
        /*0018*/ 	.short	0x0002
        /*001a*/ 	.short	0x005a
        /*001c*/ 	.short	0x0082
	.zero		2


//--------------------- .nv.info                  --------------------------
	.section	.nv.info,"",@"SHT_CUDA_INFO"
	.align	4


	//----- nvinfo : EIATTR_REGCOUNT
	.align		4
        /*0000*/ 	.byte	0x04, 0x2f
        /*0002*/ 	.short	(.L_12 - .L_11)
	.align		4
.L_11:
        /*0004*/ 	.word	index@(_ZN7cutlass13device_kernelINS_4gemm6kernel13GemmUniversalIN4cute5tupleIJiiiiEEENS1_10collective13CollectiveMmaINS1_37MainloopSm90TmaGmmaWarpSpecializedFP8ILi9ENS5_IJNS4_1CILi1EEESB_SB_EEENS1_35KernelTmaWarpSpecializedCooperativeEEENS5_IJNSA_ILi192EEESF_NSA_ILi64EEEEEENS_12float_e4m3_tENS5_IJlSB_lEEESI_SJ_NS4_8TiledMMAINS4_8MMA_AtomIJNS4_4SM904GMMA31MMA_64x192x32_F32E4M3E4M3_SS_TNILNSN_7ScaleInE1ELSP_1EEEEEENS4_6LayoutINS5_IJNSA_ILi2EEESB_SB_EEENS5_IJSB_NSA_ILi0EEESV_EEEEENS5_IJNS4_10UnderscoreESY_SY_EEEEENS4_13SM90_TMA_LOADENS4_14ComposedLayoutINS4_7SwizzleILi2ELi4ELi3EEENS4_18smem_ptr_flag_bitsILi8EEENSS_INS5_IJNSA_ILi8EEESG_EEENS5_IJSG_SB_EEEEEEEvNS4_8identityES11_S1B_vS1C_EENS_8epilogue10collective6detail29Sm90TmaWarpSpecializedAdapterINS1F_15DefaultEpilogueISI_SJ_SJ_NS1E_6thread17LinearCombinationISI_Li1EffLNS1J_9ScaleType4KindE0ELNS_15FloatRoundStyleE2ESI_EENS1_15EpilogueDefaultEEEEEvvEEEEvNT_6ParamsE)
        /*0008*/ 	.word	0x000000a8


	//----- nvinfo : EIATTR_FRAME_SIZE
	.align		4
.L_12:
        /*000c*/ 	.byte	0x04, 0x11
        /*000e*/ 	.short	(.L_14 - .L_13)
	.align		4
.L_13:
        /*0010*/ 	.word	index@(_ZN7cutlass13device_kernelINS_4gemm6kernel13GemmUniversalIN4cute5tupleIJiiiiEEENS1_10collective13CollectiveMmaINS1_37MainloopSm90TmaGmmaWarpSpecializedFP8ILi9ENS5_IJNS4_1CILi1EEESB_SB_EEENS1_35KernelTmaWarpSpecializedCooperativeEEENS5_IJNSA_ILi192EEESF_NSA_ILi64EEEEEENS_12float_e4m3_tENS5_IJlSB_lEEESI_SJ_NS4_8TiledMMAINS4_8MMA_AtomIJNS4_4SM904GMMA31MMA_64x192x32_F32E4M3E4M3_SS_TNILNSN_7ScaleInE1ELSP_1EEEEEENS4_6LayoutINS5_IJNSA_ILi2EEESB_SB_EEENS5_IJSB_NSA_ILi0EEESV_EEEEENS5_IJNS4_10UnderscoreESY_SY_EEEEENS4_13SM90_TMA_LOADENS4_14ComposedLayoutINS4_7SwizzleILi2ELi4ELi3EEENS4_18smem_ptr_flag_bitsILi8EEENSS_INS5_IJNSA_ILi8EEESG_EEENS5_IJSG_SB_EEEEEEEvNS4_8identityES11_S1B_vS1C_EENS_8epilogue10collective6detail29Sm90TmaWarpSpecializedAdapterINS1F_15DefaultEpilogueISI_SJ_SJ_NS1E_6thread17LinearCombinationISI_Li1EffLNS1J_9ScaleType4KindE0ELNS_15FloatRoundStyleE2ESI_EENS1_15EpilogueDefaultEEEEEvvEEEEvNT_6ParamsE)
        /*0014*/ 	.word	0x00000300


	//----- nvinfo : EIATTR_MIN_STACK_SIZE
	.align		4
.L_14:
        /*0018*/ 	.byte	0x04, 0x12
        /*001a*/ 	.short	(.L_16 - .L_15)
	.align		4
.L_15:
        /*001c*/ 	.word	index@(_ZN7cutlass13device_kernelINS_4gemm6kernel13GemmUniversalIN4cute5tupleIJiiiiEEENS1_10collective13CollectiveMmaINS1_37MainloopSm90TmaGmmaWarpSpecializedFP8ILi9ENS5_IJNS4_1CILi1EEESB_SB_EEENS1_35KernelTmaWarpSpecializedCooperativeEEENS5_IJNSA_ILi192EEESF_NSA_ILi64EEEEEENS_12float_e4m3_tENS5_IJlSB_lEEESI_SJ_NS4_8TiledMMAINS4_8MMA_AtomIJNS4_4SM904GMMA31MMA_64x192x32_F32E4M3E4M3_SS_TNILNSN_7ScaleInE1ELSP_1EEEEEENS4_6LayoutINS5_IJNSA_ILi2EEESB_SB_EEENS5_IJSB_NSA_ILi0EEESV_EEEEENS5_IJNS4_10UnderscoreESY_SY_EEEEENS4_13SM90_TMA_LOADENS4_14ComposedLayoutINS4_7SwizzleILi2ELi4ELi3EEENS4_18smem_ptr_flag_bitsILi8EEENSS_INS5_IJNSA_ILi8EEESG_EEENS5_IJSG_SB_EEEEEEEvNS4_8identityES11_S1B_vS1C_EENS_8epilogue10collective6detail29Sm90TmaWarpSpecializedAdapterINS1F_15DefaultEpilogueISI_SJ_SJ_NS1E_6thread17LinearCombinationISI_Li1EffLNS1J_9ScaleType4KindE0ELNS_15FloatRoundStyleE2ESI_EENS1_15EpilogueDefaultEEEEEvvEEEEvNT_6ParamsE)
        /*0020*/ 	.word	0x00000300
.L_16:


//--------------------- .nv.compat                --------------------------
	.section	.nv.compat,"",@"SHT_CUDA_COMPAT_INFO"
	.align	4
        /*0000*/ 	.byte	0x02, 0x09, 0x01, 0x00, 0x02, 0x02, 0x04, 0x00, 0x02, 0x05, 0x05, 0x00, 0x03, 0x07, 0x01, 0x01
        /*0010*/ 	.byte	0x02, 0x03, 0x01, 0x00, 0x02, 0x06, 0x01, 0x00, 0x04, 0x0b, 0x08, 0x00, 0x00, 0x00, 0x00, 0x00
        /*0020*/ 	.byte	0x00, 0x00, 0x00, 0x00


//--------------------- .nv.info._ZN7cutlass13device_kernelINS_4gemm6kernel13GemmUniversalIN4cute5tupleIJiiiiEEENS1_10collective13CollectiveMmaINS1_37MainloopSm90TmaGmmaWarpSpecializedFP8ILi9ENS5_IJNS4_1CILi1EEESB_SB_EEENS1_35KernelTmaWarpSpecializedCooperativeEEENS5_IJNSA_ILi192EEESF_NSA_ILi64EEEEEENS_12float_e4m3_tENS5_IJlSB_lEEESI_SJ_NS4_8TiledMMAINS4_8MMA_AtomIJNS4_4SM904GMMA31MMA_64x192x32_F32E4M3E4M3_SS_TNILNSN_7ScaleInE1ELSP_1EEEEEENS4_6LayoutINS5_IJNSA_ILi2EEESB_SB_EEENS5_IJSB_NSA_ILi0EEESV_EEEEENS5_IJNS4_10UnderscoreESY_SY_EEEEENS4_13SM90_TMA_LOADENS4_14ComposedLayoutINS4_7SwizzleILi2ELi4ELi3EEENS4_18smem_ptr_flag_bitsILi8EEENSS_INS5_IJNSA_ILi8EEESG_EEENS5_IJSG_SB_EEEEEEEvNS4_8identityES11_S1B_vS1C_EENS_8epilogue10collective6detail29Sm90TmaWarpSpecializedAdapterINS1F_15DefaultEpilogueISI_SJ_SJ_NS1E_6thread17LinearCombinationISI_Li1EffLNS1J_9ScaleType4KindE0ELNS_15FloatRoundStyleE2ESI_EENS1_15EpilogueDefaultEEEEEvvEEEEvNT_6ParamsE --------------------------
	.section	.nv.info._ZN7cutlass13device_kernelINS_4gemm6kernel13GemmUniversalIN4cute5tupleIJiiiiEEENS1_10collective13CollectiveMmaINS1_37MainloopSm90TmaGmmaWarpSpecializedFP8ILi9ENS5_IJNS4_1CILi1EEESB_SB_EEENS1_35KernelTmaWarpSpecializedCooperativeEEENS5_IJNSA_ILi192EEESF_NSA_ILi64EEEEEENS_12float_e4m3_tENS5_IJlSB_lEEESI_SJ_NS4_8TiledMMAINS4_8MMA_AtomIJNS4_4SM904GMMA31MMA_64x192x32_F32E4M3E4M3_SS_TNILNSN_7ScaleInE1ELSP_1EEEEEENS4_6LayoutINS5_IJNSA_ILi2EEESB_SB_EEENS5_IJSB_NSA_ILi0EEESV_EEEEENS5_IJNS4_10UnderscoreESY_SY_EEEEENS4_13SM90_TMA_LOADENS4_14ComposedLayoutINS4_7SwizzleILi2ELi4ELi3EEENS4_18smem_ptr_flag_bitsILi8EEENSS_INS5_IJNSA_ILi8EEESG_EEENS5_IJSG_SB_EEEEEEEvNS4_8identityES11_S1B_vS1C_EENS_8epilogue10collective6detail29Sm90TmaWarpSpecializedAdapterINS1F_15DefaultEpilogueISI_SJ_SJ_NS1E_6thread17LinearCombinationISI_Li1EffLNS1J_9ScaleType4KindE0ELNS_15FloatRoundStyleE2ESI_EENS1_15EpilogueDefaultEEEEEvvEEEEvNT_6ParamsE,"",@"SHT_CUDA_INFO"
	.sectionflags	@""
	.align	4


	//----- nvinfo : EIATTR_CUDA_API_VERSION
	.align		4
        /*0000*/ 	.byte	0x04, 0x37
        /*0002*/ 	.short	(.L_18 - .L_17)
.L_17:
        /*0004*/ 	.word	0x00000082


	//----- nvinfo : EIATTR_KPARAM_INFO
	.align		4
.L_18:
        /*0008*/ 	.byte	0x04, 0x17
        /*000a*/ 	.short	(.L_20 - .L_19)
.L_19:
        /*000c*/ 	.word	0x00000000
        /*0010*/ 	.short	0x0000
        /*0012*/ 	.short	0x0070
        /*0014*/ 	.byte	0x00, 0xf0, 0x01, 0x10


	//----- nvinfo : EIATTR_SPARSE_MMA_MASK
	.align		4
.L_20:
        /*0018*/ 	.byte	0x03, 0x50
        /*001a*/ 	.short	0x0000


	//----- nvinfo : EIATTR_MAXREG_COUNT
	.align		4
        /*001c*/ 	.byte	0x03, 0x1b
        /*001e*/ 	.short	0x00a8


	//----- nvinfo : EIATTR_NUM_BARRIERS
	.align		4
        /*0020*/ 	.byte	0x02, 0x4c
        /*0022*/ 	.byte	0x01
	.zero		1


	//----- nvinfo : EIATTR_ANNOTATIONS
	.align		4
        /*0024*/ 	.byte	0x04, 0x55
        /*0026*/ 	.short	(.L_22 - .L_21)


	//   ....[0]....
.L_21:
        /*0028*/ 	.word	0x00000001
        /*002c*/ 	.byte	0x60, 0x06, 0x00, 0x00, 0x01, 0x00, 0x00, 0x00, 0x80, 0x06, 0x00, 0x00, 0x01, 0x00, 0x00, 0x00
        /* <DEDUP_REMOVED lines=767> */
        /*302c*/ 	.byte	0xf0, 0x9b, 0x01, 0x00, 0x01, 0x00, 0x00, 0x00, 0x40, 0x9c, 0x01, 0x00


	//----- nvinfo : EIATTR_MERCURY_ISA_VERSION
	.align		4
.L_22:
        /*3038*/ 	.byte	0x03, 0x5f
        /*303a*/ 	.short	0x0101


	//----- nvinfo : EIATTR_INT_WARP_WIDE_INSTR_OFFSETS
	.align		4
        /*303c*/ 	.byte	0x04, 0x31
        /*303e*/ 	.short	(.L_24 - .L_23)


	//   ....[0]....
.L_23:
        /*3040*/ 	.word	0x00000550


	//   ....[1]....
        /*3044*/ 	.word	0x00000570


	//   ....[2]....
        /*3048*/ 	.word	0x00000670


	//----- nvinfo : EIATTR_COOP_GROUP_MASK_REGIDS
	.align		4
.L_24:
        /*304c*/ 	.byte	0x04, 0x29
        /*304e*/ 	.short	(.L_26 - .L_25)


	//   ....[0]....
.L_25:
        /*3050*/ 	.word	0xffffffff


	//   ....[1]....
        /*3054*/ 	.word	0xffffffff


	//   ....[2]....
        /*3058*/ 	.word	0xffffffff


	//   ....[3]....
        /*305c*/ 	.word	0xffffffff


	//   ....[4]....
        /*3060*/ 	.word	0xffffffff


	//----- nvinfo : EIATTR_COOP_GROUP_INSTR_OFFSETS
	.align		4
.L_26:
        /*3064*/ 	.byte	0x04, 0x28
        /*3066*/ 	.short	(.L_28 - .L_27)


	//   ....[0]....
.L_27:
        /*3068*/ 	.word	0x00000070


	//   ....[1]....
        /*306c*/ 	.word	0x00000080


	//   ....[2]....
        /*3070*/ 	.word	0x000001a0


	//   ....[3]....
        /*3074*/ 	.word	0x00000490


	//   ....[4]....
        /*3078*/ 	.word	0x00001fc0


	//----- nvinfo : EIATTR_REG_RECONFIG
	.align		4
.L_28:
        /*307c*/ 	.byte	0x01, 0x54
	.zero		2


	//----- nvinfo : EIATTR_MBARRIER_INSTR_OFFSETS
	.align		4
        /*3080*/ 	.byte	0x04, 0x39
        /*3082*/ 	.short	(.L_30 - .L_29)


	//   ....[0]....
.L_29:
        /*3084*/ 	.word	0x00000340
        /*3088*/ 	.word	0x000000ff
        /*308c*/ 	.word	0x00000000
        /*3090*/ 	.short	0x0100
        /*3092*/ 	.byte	0x09
	.zero		1


	//   ....[1]....
        /*3094*/ 	.word	0x00000350
        /*3098*/ 	.word	0x000000ff
        /*309c*/ 	.word	0x00000048
        /*30a0*/ 	.short	0x0100
        /*30a2*/ 	.byte	0x09
	.zero		1


	//   ....[2]....
        /*30a4*/ 	.word	0x00000360
        /*30a8*/ 	.word	0x000000ff
        /*30ac*/ 	.word	0x00000008
        /*30b0*/ 	.short	0x0100
        /*30b2*/ 	.byte	0x09
	.zero		1


	//   ....[3]....
        /*30b4*/ 	.word	0x00000370
        /*30b8*/ 	.word	0x000000ff
        /*30bc*/ 	.word	0x00000050
        /*30c0*/ 	.short	0x0100
        /*30c2*/ 	.byte	0x09
	.zero		1


	//   ....[4]....
        /*30c4*/ 	.word	0x00000380
        /*30c8*/ 	.word	0x000000ff
        /*30cc*/ 	.word	0x00000010
        /*30d0*/ 	.short	0x0100
        /*30d2*/ 	.byte	0x09
	.zero		1


	//   ....[5]....
        /*30d4*/ 	.word	0x00000390
        /*30d8*/ 	.word	0x000000ff
        /*30dc*/ 	.word	0x00000058
        /*30e0*/ 	.short	0x0100
        /*30e2*/ 	.byte	0x09
	.zero		1


	//   ....[6]....
        /*30e4*/ 	.word	0x000003a0
        /*30e8*/ 	.word	0x000000ff
        /*30ec*/ 	.word	0x00000018
        /*30f0*/ 	.short	0x0100
        /*30f2*/ 	.byte	0x09
	.zero		1


	//   ....[7]....
        /*30f4*/ 	.word	0x000003b0
        /*30f8*/ 	.word	0x000000ff
        /*30fc*/ 	.word	0x00000060
        /*3100*/ 	.short	0x0100
        /*3102*/ 	.byte	0x09
	.zero		1


	//   ....[8]....
        /*3104*/ 	.word	0x000003c0
        /*3108*/ 	.word	0x000000ff
        /*310c*/ 	.word	0x00000020
        /*3110*/ 	.short	0x0100
        /*3112*/ 	.byte	0x09
	.zero		1


	//   ....[9]....
        /*3114*/ 	.word	0x000003d0
        /*3118*/ 	.word	0x000000ff
        /*311c*/ 	.word	0x00000068
        /*3120*/ 	.short	0x0100
        /*3122*/ 	.byte	0x09
	.zero		1


	//   ....[10]....
        /*3124*/ 	.word	0x000003e0
        /*3128*/ 	.word	0x000000ff
        /*312c*/ 	.word	0x00000028
        /*3130*/ 	.short	0x0100
        /*3132*/ 	.byte	0x09
	.zero		1


	//   ....[11]....
        /*3134*/ 	.word	0x000003f0
        /*3138*/ 	.word	0x000000ff
        /*313c*/ 	.word	0x00000070
        /*3140*/ 	.short	0x0100
        /*3142*/ 	.byte	0x09
	.zero		1


	//   ....[12]....
        /*3144*/ 	.word	0x00000400
        /*3148*/ 	.word	0x000000ff
        /*314c*/ 	.word	0x00000030
        /*3150*/ 	.short	0x0100
        /*3152*/ 	.byte	0x09
	.zero		1


	//   ....[13]....
        /*3154*/ 	.word	0x00000410
        /*3158*/ 	.word	0x000000ff
        /*315c*/ 	.word	0x00000078
        /*3160*/ 	.short	0x0100
        /*3162*/ 	.byte	0x09
	.zero		1


	//   ....[14]....
        /*3164*/ 	.word	0x00000420
        /*3168*/ 	.word	0x000000ff
        /*316c*/ 	.word	0x00000038
        /*3170*/ 	.short	0x0100
        /*3172*/ 	.byte	0x09
	.zero		1


	//   ....[15]....
        /*3174*/ 	.word	0x00000430
        /*3178*/ 	.word	0x000000ff
        /*317c*/ 	.word	0x00000080
        /*3180*/ 	.short	0x0100
        /*3182*/ 	.byte	0x09
	.zero		1


	//   ....[16]....
        /*3184*/ 	.word	0x00000440
        /*3188*/ 	.word	0x000000ff
        /*318c*/ 	.word	0x00000040
        /*3190*/ 	.short	0x0100
        /*3192*/ 	.byte	0x09
	.zero		1


	//   ....[17]....
        /*3194*/ 	.word	0x00000450
        /*3198*/ 	.word	0x000000ff
        /*319c*/ 	.word	0x00000088
        /*31a0*/ 	.short	0x0100
        /*31a2*/ 	.byte	0x09
	.zero		1


	//   ....[18]....
        /*31a4*/ 	.word	0x000006a0
        /*31a8*/ 	.word	0x000000ff
        /*31ac*/ 	.word	0x000000a0
        /*31b0*/ 	.short	0x0100
        /*31b2*/ 	.byte	0x06
	.zero		1


	//   ....[19]....
        /*31b4*/ 	.word	0x000006b0
        /*31b8*/ 	.word	0x000000ff
        /*31bc*/ 	.word	0x000000a8
        /*31c0*/ 	.short	0x0100
        /*31c2*/ 	.byte	0x06
	.zero		1


	//   ....[20]....
        /*31c4*/ 	.word	0x000023d0
        /*31c8*/ 	.word	0x000000ff
        /*31cc*/ 	.word	0x00000000
        /*31d0*/ 	.short	0x010a
        /*31d2*/ 	.byte	0x06
	.zero		1


	//   ....[21]....
        /*31d4*/ 	.word	0x00002410
        /*31d8*/ 	.word	0x000000ff
        /*31dc*/ 	.word	0x00000000
        /*31e0*/ 	.short	0x010a
        /*31e2*/ 	.byte	0x06
	.zero		1


	//   ....[22]....
        /*31e4*/ 	.word	0x000048a0
        /*31e8*/ 	.word	0x000000ff
        /*31ec*/ 	.word	0x00000000
        /*31f0*/ 	.short	0x010a
        /*31f2*/ 	.byte	0x10
	.zero		1


	//   ....[23]....
        /*31f4*/ 	.word	0x000048e0
        /*31f8*/ 	.word	0x000000ff
        /*31fc*/ 	.word	0x00000000
        /*3200*/ 	.short	0x010a
        /*3202*/ 	.byte	0x10
	.zero		1


	//   ....[24]....
        /*3204*/ 	.word	0x00006d70
        /*3208*/ 	.word	0x000000ff
        /*320c*/ 	.word	0x00000000
        /*3210*/ 	.short	0x0101
        /*3212*/ 	.byte	0x08
	.zero		1


	//   ....[25]....
        /*3214*/ 	.word	0x00009370
        /*3218*/ 	.word	0x000000ff
        /*321c*/ 	.word	0x00000000
        /*3220*/ 	.short	0x0101
        /*3222*/ 	.byte	0x08
	.zero		1


	//   ....[26]....
        /*3224*/ 	.word	0x00018bd0
        /*3228*/ 	.word	0x0000000e
        /*322c*/ 	.word	0x00000048
        /*3230*/ 	.short	0x010a
        /*3232*/ 	.byte	0x3f
	.zero		1


	//   ....[27]....
        /*3234*/ 	.word	0x00018f20
        /*3238*/ 	.word	0x00000004
        /*323c*/ 	.word	0x000000a8
        /*3240*/ 	.short	0x0101
        /*3242*/ 	.byte	0x3f
	.zero		1


	//   ....[28]....
        /*3244*/ 	.word	0x000196c0
        /*3248*/ 	.word	0x00000007
        /*324c*/ 	.word	0x00000000
        /*3250*/ 	.short	0x010a
        /*3252*/ 	.byte	0x3f
	.zero		1


	//   ....[29]....
        /*3254*/ 	.word	0x00019740
        /*3258*/ 	.word	0x00000009
        /*325c*/ 	.word	0x00000000
        /*3260*/ 	.short	0x010a
        /*3262*/ 	.byte	0x3f
	.zero		1


	//   ....[30]....
        /*3264*/ 	.word	0x000197d0
        /*3268*/ 	.word	0x00000006
        /*326c*/ 	.word	0x00000000
        /*3270*/ 	.short	0x010a
        /*3272*/ 	.byte	0x3f
	.zero		1


	//   ....[31]....
        /*3274*/ 	.word	0x00019860
        /*3278*/ 	.word	0x00000009
        /*327c*/ 	.word	0x00000000
        /*3280*/ 	.short	0x010a
        /*3282*/ 	.byte	0x3f
	.zero		1


	//   ....[32]....
        /*3284*/ 	.word	0x000198f0
        /*3288*/ 	.word	0x00000006
        /*328c*/ 	.word	0x00000000
        /*3290*/ 	.short	0x010a
        /*3292*/ 	.byte	0x3f
	.zero		1


	//   ....[33]....
        /*3294*/ 	.word	0x00019980
        /*3298*/ 	.word	0x00000009
        /*329c*/ 	.word	0x00000000
        /*32a0*/ 	.short	0x010a
        /*32a2*/ 	.byte	0x3f
	.zero		1


	//   ....[34]....
        /*32a4*/ 	.word	0x00019a10
        /*32a8*/ 	.word	0x00000006
        /*32ac*/ 	.word	0x00000000
        /*32b0*/ 	.short	0x010a
        /*32b2*/ 	.byte	0x3f
	.zero		1


	//   ....[35]....
        /*32b4*/ 	.word	0x00019aa0
        /*32b8*/ 	.word	0x00000009
        /*32bc*/ 	.word	0x00000000
        /*32c0*/ 	.short	0x010a
        /*32c2*/ 	.byte	0x3f
	.zero		1


	//   ....[36]....
        /*32c4*/ 	.word	0x00019b30
        /*32c8*/ 	.word	0x00000003
        /*32cc*/ 	.word	0x00000000
        /*32d0*/ 	.short	0x010a
        /*32d2*/ 	.byte	0x3f
	.zero		1


	//   ....[37]....
        /*32d4*/ 	.word	0x00019ba0
        /*32d8*/ 	.word	0x00000003
        /*32dc*/ 	.word	0x00000000
        /*32e0*/ 	.short	0x010a
        /*32e2*/ 	.byte	0x3f
	.zero		1


	//   ....[38]....
        /*32e4*/ 	.word	0x00019c10
        /*32e8*/ 	.word	0x00000000
        /*32ec*/ 	.word	0x00000000
        /*32f0*/ 	.short	0x010a
        /*32f2*/ 	.byte	0x3f
	.zero		1


	//   ....[39]....
        /*32f4*/ 	.word	0x00019cf0
        /*32f8*/ 	.word	0x0000000e
        /*32fc*/ 	.word	0x00000048
        /*3300*/ 	.short	0x010a
        /*3302*/ 	.byte	0x3f
	.zero		1


	//   ....[40]....
        /*3304*/ 	.word	0x00019dd0
        /*3308*/ 	.word	0x00000007
        /*330c*/ 	.word	0x00000000
        /*3310*/ 	.short	0x010a
        /*3312*/ 	.byte	0x3f
	.zero		1


	//   ....[41]....
        /*3314*/ 	.word	0x00019e20
        /*3318*/ 	.word	0x00000009
        /*331c*/ 	.word	0x00000000
        /*3320*/ 	.short	0x010a
        /*3322*/ 	.byte	0x3f
	.zero		1


	//   ....[42]....
        /*3324*/ 	.word	0x00019e70
        /*3328*/ 	.word	0x00000006
        /*332c*/ 	.word	0x00000000
        /*3330*/ 	.short	0x010a
        /*3332*/ 	.byte	0x3f
	.zero		1


	//   ....[43]....
        /*3334*/ 	.word	0x00019ec0
        /*3338*/ 	.word	0x00000009
        /*333c*/ 	.word	0x00000000
        /*3340*/ 	.short	0x010a
        /*3342*/ 	.byte	0x3f
	.zero		1


	//   ....[44]....
        /*3344*/ 	.word	0x00019f10
        /*3348*/ 	.word	0x00000006
        /*334c*/ 	.word	0x00000000
        /*3350*/ 	.short	0x010a
        /*3352*/ 	.byte	0x3f
	.zero		1


	//   ....[45]....
        /*3354*/ 	.word	0x00019f60
        /*3358*/ 	.word	0x00000009
        /*335c*/ 	.word	0x00000000
        /*3360*/ 	.short	0x010a
        /*3362*/ 	.byte	0x3f
	.zero		1


	//   ....[46]....
        /*3364*/ 	.word	0x00019fb0
        /*3368*/ 	.word	0x00000006
        /*336c*/ 	.word	0x00000000
        /*3370*/ 	.short	0x010a
        /*3372*/ 	.byte	0x3f
	.zero		1


	//   ....[47]....
        /*3374*/ 	.word	0x0001a000
        /*3378*/ 	.word	0x00000009
        /*337c*/ 	.word	0x00000000
        /*3380*/ 	.short	0x010a
        /*3382*/ 	.byte	0x3f
	.zero		1


	//----- nvinfo : EIATTR_NUM_MBARRIERS
	.align		4
.L_30:
        /*3384*/ 	.byte	0x03, 0x38
        /*3386*/ 	.short	0x0014


	//----- nvinfo : EIATTR_EXIT_INSTR_OFFSETS
	.align		4
        /*3388*/ 	.byte	0x04, 0x1c
        /*338a*/ 	.short	(.L_32 - .L_31)


	//   ....[0]....
.L_31:
        /*338c*/ 	.word	0x00000710


	//   ....[1]....
        /*3390*/ 	.word	0x00001070


	//   ....[2]....
        /*3394*/ 	.word	0x000181f0


	//   ....[3]....
        /*3398*/ 	.word	0x00018860


	//   ....[4]....
        /*339c*/ 	.word	0x00019b80


	//----- nvinfo : EIATTR_MAX_THREADS
	.align		4
.L_32:
        /*33a0*/ 	.byte	0x04, 0x05
        /*33a2*/ 	.short	(.L_34 - .L_33)
.L_33:
        /*33a4*/ 	.word	0x00000180
        /*33a8*/ 	.word	0x00000001
        /*33ac*/ 	.word	0x00000001


	//----- nvinfo : EIATTR_CRS_STACK_SIZE
	.align		4
.L_34:
        /*33b0*/ 	.byte	0x04, 0x1e
        /*33b2*/ 	.short	(.L_36 - .L_35)
.L_35:
        /*33b4*/ 	.word	0x00000000


	//----- nvinfo : EIATTR_CBANK_PARAM_SIZE
	.align		4
.L_36:
        /*33b8*/ 	.byte	0x03, 0x19
        /*33ba*/ 	.short	0x0470


	//----- nvinfo : EIATTR_PARAM_CBANK
	.align		4
        /*33bc*/ 	.byte	0x04, 0x0a
        /*33be*/ 	.short	(.L_38 - .L_37)
	.align		4
.L_37:
        /*33c0*/ 	.word	index@(.nv.constant0._ZN7cutlass13device_kernelINS_4gemm6kernel13GemmUniversalIN4cute5tupleIJiiiiEEENS1_10collective13CollectiveMmaINS1_37MainloopSm90TmaGmmaWarpSpecializedFP8ILi9ENS5_IJNS4_1CILi1EEESB_SB_EEENS1_35KernelTmaWarpSpecializedCooperativeEEENS5_IJNSA_ILi192EEESF_NSA_ILi64EEEEEENS_12float_e4m3_tENS5_IJlSB_lEEESI_SJ_NS4_8TiledMMAINS4_8MMA_AtomIJNS4_4SM904GMMA31MMA_64x192x32_F32E4M3E4M3_SS_TNILNSN_7ScaleInE1ELSP_1EEEEEENS4_6LayoutINS5_IJNSA_ILi2EEESB_SB_EEENS5_IJSB_NSA_ILi0EEESV_EEEEENS5_IJNS4_10UnderscoreESY_SY_EEEEENS4_13SM90_TMA_LOADENS4_14ComposedLayoutINS4_7SwizzleILi2ELi4ELi3EEENS4_18smem_ptr_flag_bitsILi8EEENSS_INS5_IJNSA_ILi8EEESG_EEENS5_IJSG_SB_EEEEEEEvNS4_8identityES11_S1B_vS1C_EENS_8epilogue10collective6detail29Sm90TmaWarpSpecializedAdapterINS1F_15DefaultEpilogueISI_SJ_SJ_NS1E_6thread17LinearCombinationISI_Li1EffLNS1J_9ScaleType4KindE0ELNS_15FloatRoundStyleE2ESI_EENS1_15EpilogueDefaultEEEEEvvEEEEvNT_6ParamsE)
        /*33c4*/ 	.short	0x0210
        /*33c6*/ 	.short	0x0470


	//----- nvinfo : EIATTR_SW_WAR
	.align		4
.L_38:
        /*33c8*/ 	.byte	0x04, 0x36
        /*33ca*/ 	.short	(.L_40 - .L_39)
.L_39:
        /*33cc*/ 	.word	0x00000008
.L_40:


//--------------------- .nv.callgraph             --------------------------
	.section	.nv.callgraph,"",@"SHT_CUDA_CALLGRAPH"
	.align	4
	.sectionentsize	8
	.align		4
        /*0000*/ 	.word	0x00000000
	.align		4
        /*0004*/ 	.word	0xffffffff
	.align		4
        /*0008*/ 	.word	0x00000000
	.align		4
        /*000c*/ 	.word	0xfffffffe
	.align		4
        /*0010*/ 	.word	0x00000000
	.align		4
        /*0014*/ 	.word	0xfffffffd
	.align		4
        /*0018*/ 	.word	0x00000000
	.align		4
        /*001c*/ 	.word	0xfffffffc


//--------------------- .nv.constant4             --------------------------
	.section	.nv.constant4,"a",@progbits
	.align	8
	.align		8
.nv.constant4:
        /*0000*/ 	.dword	_ZN40_INTERNAL_7cad4d4c_4_k_cu_ea7fb251_181144cuda3std3__45__cpo5beginE
	.align		8
        /*0008*/ 	.dword	_ZN40_INTERNAL_7cad4d4c_4_k_cu_ea7fb251_181144cuda3std3__45__cpo3endE
	.align		8
        /*0010*/ 	.dword	_ZN40_INTERNAL_7cad4d4c_4_k_cu_ea7fb251_181144cuda3std3__45__cpo6cbeginE
	.align		8
        /*0018*/ 	.dword	_ZN40_INTERNAL_7cad4d4c_4_k_cu_ea7fb251_181144cuda3std3__45__cpo4cendE
	.align		8
        /*0020*/ 	.dword	_ZN40_INTERNAL_7cad4d4c_4_k_cu_ea7fb251_181144cuda3std3__442_GLOBAL__N__7cad4d4c_4_k_cu_ea7fb251_181146ignoreE
	.align		8
        /*0028*/ 	.dword	_ZN40_INTERNAL_7cad4d4c_4_k_cu_ea7fb251_181144cuda3std3__419piecewise_constructE
	.align		8
        /*0030*/ 	.dword	_ZN40_INTERNAL_7cad4d4c_4_k_cu_ea7fb251_181144cuda3std3__48in_placeE
	.align		8
        /*0038*/ 	.dword	_ZN40_INTERNAL_7cad4d4c_4_k_cu_ea7fb251_181144cuda3std6ranges3__45__cpo4swapE
	.align		8
        /*0040*/ 	.dword	_ZN40_INTERNAL_7cad4d4c_4_k_cu_ea7fb251_181144cuda3std6ranges3__45__cpo9iter_moveE
	.align		8
        /*0048*/ 	.dword	_ZN40_INTERNAL_7cad4d4c_4_k_cu_ea7fb251_181144cute7productE
	.align		8
        /*0050*/ 	.dword	_ZN40_INTERNAL_7cad4d4c_4_k_cu_ea7fb251_181144cute1_E


//--------------------- .text._ZN7cutlass13device_kernelINS_4gemm6kernel13GemmUniversalIN4cute5tupleIJiiiiEEENS1_10collective13CollectiveMmaINS1_37MainloopSm90TmaGmmaWarpSpecializedFP8ILi9ENS5_IJNS4_1CILi1EEESB_SB_EEENS1_35KernelTmaWarpSpecializedCooperativeEEENS5_IJNSA_ILi192EEESF_NSA_ILi64EEEEEENS_12float_e4m3_tENS5_IJlSB_lEEESI_SJ_NS4_8TiledMMAINS4_8MMA_AtomIJNS4_4SM904GMMA31MMA_64x192x32_F32E4M3E4M3_SS_TNILNSN_7ScaleInE1ELSP_1EEEEEENS4_6LayoutINS5_IJNSA_ILi2EEESB_SB_EEENS5_IJSB_NSA_ILi0EEESV_EEEEENS5_IJNS4_10UnderscoreESY_SY_EEEEENS4_13SM90_TMA_LOADENS4_14ComposedLayoutINS4_7SwizzleILi2ELi4ELi3EEENS4_18smem_ptr_flag_bitsILi8EEENSS_INS5_IJNSA_ILi8EEESG_EEENS5_IJSG_SB_EEEEEEEvNS4_8identityES11_S1B_vS1C_EENS_8epilogue10collective6detail29Sm90TmaWarpSpecializedAdapterINS1F_15DefaultEpilogueISI_SJ_SJ_NS1E_6thread17LinearCombinationISI_Li1EffLNS1J_9ScaleType4KindE0ELNS_15FloatRoundStyleE2ESI_EENS1_15EpilogueDefaultEEEEEvvEEEEvNT_6ParamsE --------------------------
	.section	.text._ZN7cutlass13device_kernelINS_4gemm6kernel13GemmUniversalIN4cute5tupleIJiiiiEEENS1_10collective13CollectiveMmaINS1_37MainloopSm90TmaGmmaWarpSpecializedFP8ILi9ENS5_IJNS4_1CILi1EEESB_SB_EEENS1_35KernelTmaWarpSpecializedCooperativeEEENS5_IJNSA_ILi192EEESF_NSA_ILi64EEEEEENS_12float_e4m3_tENS5_IJlSB_lEEESI_SJ_NS4_8TiledMMAINS4_8MMA_AtomIJNS4_4SM904GMMA31MMA_64x192x32_F32E4M3E4M3_SS_TNILNSN_7ScaleInE1ELSP_1EEEEEENS4_6LayoutINS5_IJNSA_ILi2EEESB_SB_EEENS5_IJSB_NSA_ILi0EEESV_EEEEENS5_IJNS4_10UnderscoreESY_SY_EEEEENS4_13SM90_TMA_LOADENS4_14ComposedLayoutINS4_7SwizzleILi2ELi4ELi3EEENS4_18smem_ptr_flag_bitsILi8EEENSS_INS5_IJNSA_ILi8EEESG_EEENS5_IJSG_SB_EEEEEEEvNS4_8identityES11_S1B_vS1C_EENS_8epilogue10collective6detail29Sm90TmaWarpSpecializedAdapterINS1F_15DefaultEpilogueISI_SJ_SJ_NS1E_6thread17LinearCombinationISI_Li1EffLNS1J_9ScaleType4KindE0ELNS_15FloatRoundStyleE2ESI_EENS1_15EpilogueDefaultEEEEEvvEEEEvNT_6ParamsE,"ax",@progbits
	.align	128
.text._ZN7cutlass13device_kernelINS_4gemm6kernel13GemmUniversalIN4cute5tupleIJiiiiEEENS1_10collective13CollectiveMmaINS1_37MainloopSm90TmaGmmaWarpSpecializedFP8ILi9ENS5_IJNS4_1CILi1EEESB_SB_EEENS1_35KernelTmaWarpSpecializedCooperativeEEENS5_IJNSA_ILi192EEESF_NSA_ILi64EEEEEENS_12float_e4m3_tENS5_IJlSB_lEEESI_SJ_NS4_8TiledMMAINS4_8MMA_AtomIJNS4_4SM904GMMA31MMA_64x192x32_F32E4M3E4M3_SS_TNILNSN_7ScaleInE1ELSP_1EEEEEENS4_6LayoutINS5_IJNSA_ILi2EEESB_SB_EEENS5_IJSB_NSA_ILi0EEESV_EEEEENS5_IJNS4_10UnderscoreESY_SY_EEEEENS4_13SM90_TMA_LOADENS4_14ComposedLayoutINS4_7SwizzleILi2ELi4ELi3EEENS4_18smem_ptr_flag_bitsILi8EEENSS_INS5_IJNSA_ILi8EEESG_EEENS5_IJSG_SB_EEEEEEEvNS4_8identityES11_S1B_vS1C_EENS_8epilogue10collective6detail29Sm90TmaWarpSpecializedAdapterINS1F_15DefaultEpilogueISI_SJ_SJ_NS1E_6thread17LinearCombinationISI_Li1EffLNS1J_9ScaleType4KindE0ELNS_15FloatRoundStyleE2ESI_EENS1_15EpilogueDefaultEEEEEvvEEEEvNT_6ParamsE:
        .type           _ZN7cutlass13device_kernelINS_4gemm6kernel13GemmUniversalIN4cute5tupleIJiiiiEEENS1_10collective13CollectiveMmaINS1_37MainloopSm90TmaGmmaWarpSpecializedFP8ILi9ENS5_IJNS4_1CILi1EEESB_SB_EEENS1_35KernelTmaWarpSpecializedCooperativeEEENS5_IJNSA_ILi192EEESF_NSA_ILi64EEEEEENS_12float_e4m3_tENS5_IJlSB_lEEESI_SJ_NS4_8TiledMMAINS4_8MMA_AtomIJNS4_4SM904GMMA31MMA_64x192x32_F32E4M3E4M3_SS_TNILNSN_7ScaleInE1ELSP_1EEEEEENS4_6LayoutINS5_IJNSA_ILi2EEESB_SB_EEENS5_IJSB_NSA_ILi0EEESV_EEEEENS5_IJNS4_10UnderscoreESY_SY_EEEEENS4_13SM90_TMA_LOADENS4_14ComposedLayoutINS4_7SwizzleILi2ELi4ELi3EEENS4_18smem_ptr_flag_bitsILi8EEENSS_INS5_IJNSA_ILi8EEESG_EEENS5_IJSG_SB_EEEEEEEvNS4_8identityES11_S1B_vS1C_EENS_8epilogue10collective6detail29Sm90TmaWarpSpecializedAdapterINS1F_15DefaultEpilogueISI_SJ_SJ_NS1E_6thread17LinearCombinationISI_Li1EffLNS1J_9ScaleType4KindE0ELNS_15FloatRoundStyleE2ESI_EENS1_15EpilogueDefaultEEEEEvvEEEEvNT_6ParamsE,@function
        .size           _ZN7cutlass13device_kernelINS_4gemm6kernel13GemmUniversalIN4cute5tupleIJiiiiEEENS1_10collective13CollectiveMmaINS1_37MainloopSm90TmaGmmaWarpSpecializedFP8ILi9ENS5_IJNS4_1CILi1EEESB_SB_EEENS1_35KernelTmaWarpSpecializedCooperativeEEENS5_IJNSA_ILi192EEESF_NSA_ILi64EEEEEENS_12float_e4m3_tENS5_IJlSB_lEEESI_SJ_NS4_8TiledMMAINS4_8MMA_AtomIJNS4_4SM904GMMA31MMA_64x192x32_F32E4M3E4M3_SS_TNILNSN_7ScaleInE1ELSP_1EEEEEENS4_6LayoutINS5_IJNSA_ILi2EEESB_SB_EEENS5_IJSB_NSA_ILi0EEESV_EEEEENS5_IJNS4_10UnderscoreESY_SY_EEEEENS4_13SM90_TMA_LOADENS4_14ComposedLayoutINS4_7SwizzleILi2ELi4ELi3EEENS4_18smem_ptr_flag_bitsILi8EEENSS_INS5_IJNSA_ILi8EEESG_EEENS5_IJSG_SB_EEEEEEEvNS4_8identityES11_S1B_vS1C_EENS_8epilogue10collective6detail29Sm90TmaWarpSpecializedAdapterINS1F_15DefaultEpilogueISI_SJ_SJ_NS1E_6thread17LinearCombinationISI_Li1EffLNS1J_9ScaleType4KindE0ELNS_15FloatRoundStyleE2ESI_EENS1_15EpilogueDefaultEEEEEvvEEEEvNT_6ParamsE,(.L_x_468 - _ZN7cutlass13device_kernelINS_4gemm6kernel13GemmUniversalIN4cute5tupleIJiiiiEEENS1_10collective13CollectiveMmaINS1_37MainloopSm90TmaGmmaWarpSpecializedFP8ILi9ENS5_IJNS4_1CILi1EEESB_SB_EEENS1_35KernelTmaWarpSpecializedCooperativeEEENS5_IJNSA_ILi192EEESF_NSA_ILi64EEEEEENS_12float_e4m3_tENS5_IJlSB_lEEESI_SJ_NS4_8TiledMMAINS4_8MMA_AtomIJNS4_4SM904GMMA31MMA_64x192x32_F32E4M3E4M3_SS_TNILNSN_7ScaleInE1ELSP_1EEEEEENS4_6LayoutINS5_IJNSA_ILi2EEESB_SB_EEENS5_IJSB_NSA_ILi0EEESV_EEEEENS5_IJNS4_10UnderscoreESY_SY_EEEEENS4_13SM90_TMA_LOADENS4_14ComposedLayoutINS4_7SwizzleILi2ELi4ELi3EEENS4_18smem_ptr_flag_bitsILi8EEENSS_INS5_IJNSA_ILi8EEESG_EEENS5_IJSG_SB_EEEEEEEvNS4_8identityES11_S1B_vS1C_EENS_8epilogue10collective6detail29Sm90TmaWarpSpecializedAdapterINS1F_15DefaultEpilogueISI_SJ_SJ_NS1E_6thread17LinearCombinationISI_Li1EffLNS1J_9ScaleType4KindE0ELNS_15FloatRoundStyleE2ESI_EENS1_15EpilogueDefaultEEEEEvvEEEEvNT_6ParamsE)
        .other          _ZN7cutlass13device_kernelINS_4gemm6kernel13GemmUniversalIN4cute5tupleIJiiiiEEENS1_10collective13CollectiveMmaINS1_37MainloopSm90TmaGmmaWarpSpecializedFP8ILi9ENS5_IJNS4_1CILi1EEESB_SB_EEENS1_35KernelTmaWarpSpecializedCooperativeEEENS5_IJNSA_ILi192EEESF_NSA_ILi64EEEEEENS_12float_e4m3_tENS5_IJlSB_lEEESI_SJ_NS4_8TiledMMAINS4_8MMA_AtomIJNS4_4SM904GMMA31MMA_64x192x32_F32E4M3E4M3_SS_TNILNSN_7ScaleInE1ELSP_1EEEEEENS4_6LayoutINS5_IJNSA_ILi2EEESB_SB_EEENS5_IJSB_NSA_ILi0EEESV_EEEEENS5_IJNS4_10UnderscoreESY_SY_EEEEENS4_13SM90_TMA_LOADENS4_14ComposedLayoutINS4_7SwizzleILi2ELi4ELi3EEENS4_18smem_ptr_flag_bitsILi8EEENSS_INS5_IJNSA_ILi8EEESG_EEENS5_IJSG_SB_EEEEEEEvNS4_8identityES11_S1B_vS1C_EENS_8epilogue10collective6detail29Sm90TmaWarpSpecializedAdapterINS1F_15DefaultEpilogueISI_SJ_SJ_NS1E_6thread17LinearCombinationISI_Li1EffLNS1J_9ScaleType4KindE0ELNS_15FloatRoundStyleE2ESI_EENS1_15EpilogueDefaultEEEEEvvEEEEvNT_6ParamsE,@"STO_CUDA_ENTRY STV_DEFAULT"
_ZN7cutlass13device_kernelINS_4gemm6kernel13GemmUniversalIN4cute5tupleIJiiiiEEENS1_10collective13CollectiveMmaINS1_37MainloopSm90TmaGmmaWarpSpecializedFP8ILi9ENS5_IJNS4_1CILi1EEESB_SB_EEENS1_35KernelTmaWarpSpecializedCooperativeEEENS5_IJNSA_ILi192EEESF_NSA_ILi64EEEEEENS_12float_e4m3_tENS5_IJlSB_lEEESI_SJ_NS4_8TiledMMAINS4_8MMA_AtomIJNS4_4SM904GMMA31MMA_64x192x32_F32E4M3E4M3_SS_TNILNSN_7ScaleInE1ELSP_1EEEEEENS4_6LayoutINS5_IJNSA_ILi2EEESB_SB_EEENS5_IJSB_NSA_ILi0EEESV_EEEEENS5_IJNS4_10UnderscoreESY_SY_EEEEENS4_13SM90_TMA_LOADENS4_14ComposedLayoutINS4_7SwizzleILi2ELi4ELi3EEENS4_18smem_ptr_flag_bitsILi8EEENSS_INS5_IJNSA_ILi8EEESG_EEENS5_IJSG_SB_EEEEEEEvNS4_8identityES11_S1B_vS1C_EENS_8epilogue10collective6detail29Sm90TmaWarpSpecializedAdapterINS1F_15DefaultEpilogueISI_SJ_SJ_NS1E_6thread17LinearCombinationISI_Li1EffLNS1J_9ScaleType4KindE0ELNS_15FloatRoundStyleE2ESI_EENS1_15EpilogueDefaultEEEEEvvEEEEvNT_6ParamsE:
[----:B------:R-:W0:Y:S02]  /*0000*/  LDC R1, c[0x0][0x28] ;  /* 0x00000a00ff017b82 */ /* 0x000e240000000800 */
[----:B0-----:R-:W-:Y:S01]  /*0010*/  VIADD R1, R1, 0xfffffd00 ;  /* 0xfffffd0001017836 */ /* 0x001fe20000000000 */
[----:B------:R-:W0:Y:S01]  /*0020*/  S2R R2, SR_TID.X ;  /* 0x0000000000027919 */ /* 0x000e220000002100 */
[----:B------:R-:W-:Y:S01]  /*0030*/  ELECT P0, URZ, PT ;  /* 0x00000000003f782f */ /* 0x000fe20003800000 */
[----:B------:R-:W-:Y:S01]  /*0040*/  BSSY B0, `(.L_x_0) ;  /* 0x0000015000007945 */ /* 0x000fe20003800000 */
[--C-:B0-----:R-:W-:Y:S02]  /*0050*/  SHF.R.U32.HI R0, RZ, 0x5, R2.reuse ;  /* 0x00000005ff007819 */ /* 0x101fe40000011602 */
[----:B------:R-:W-:-:S03]  /*0060*/  SHF.R.U32.HI R2, RZ, 0x7, R2 ;  /* 0x00000007ff027819 */ /* 0x000fc60000011602 */
[----:B------:R-:W0:Y:S04]  /*0070*/  SHFL.IDX PT, R3, R0, RZ, 0x1f ;  /* 0x00001fff00037589 */ /* 0x000e2800000e0000 */
[----:B------:R-:W1:Y:S01]  /*0080*/  SHFL.IDX PT, R2, R2, RZ, 0x1f ;  /* 0x00001fff02027589 */ /* 0x000e6200000e0000 */
[----:B0-----:R-:W-:Y:S02]  /*0090*/  R2UR UR4, R3 ;  /* 0x00000000030472ca */ /* 0x001fe400000e0000 */
[----:B-1----:R-:W-:-:S11]  /*00a0*/  R2UR UR6, R2 ;  /* 0x00000000020672ca */ /* 0x002fd600000e0000 */
[----:B------:R-:W-:Y:S02]  /*00b0*/  USHF.R.S32.HI UR5, URZ, 0x1f, UR4 ;  /* 0x0000001f3f057899 */ /* 0x000fe40008011404 */
[----:B------:R-:W-:Y:S02]  /*00c0*/  ISETP.NE.OR P0, PT, RZ, UR4, !P0 ;  /* 0x00000004ff007c0c */ /* 0x000fe4000c705670 */
[----:B------:R-:W-:-:S04]  /*00d0*/  ULEA.HI UR5, UR5, UR4, URZ, 0x2 ;  /* 0x0000000405057291 */ /* 0x000fc8000f8f103f */
[----:B------:R-:W-:-:S04]  /*00e0*/  ULOP3.LUT UR5, UR5, 0xfffffffc, URZ, 0xc0, !UPT ;  /* 0xfffffffc05057892 */ /* 0x000fc8000f8ec03f */
[----:B------:R-:W-:-:S03]  /*00f0*/  UIADD3 UR8, UR4, -UR5, URZ ;  /* 0x8000000504087290 */ /* 0x000fc6000fffe03f */
[----:B------:R-:W-:Y:S09]  /*0100*/  @P0 BRA `(.L_x_1) ;  /* 0x0000000000200947 */ /* 0x000ff20003800000 */
[----:B------:R-:W-:Y:S02]  /*0110*/  ULDC.64 UR4, c[0x0][0x198] ;  /* 0x0000660000047ab9 */ /* 0x000fe40000000a00 */
[----:B------:R-:W-:Y:S02]  /*0120*/  UIADD3 UR10, UP0, UR4, 0xf0, URZ ;  /* 0x000000f0040a7890 */ /* 0x000fe4000ff1e03f */
[----:B------:R-:W-:Y:S02]  /*0130*/  UIADD3 UR4, UP1, UR4, 0x1f0, URZ ;  /* 0x000001f004047890 */ /* 0x000fe4000ff3e03f */
[----:B------:R-:W-:Y:S02]  /*0140*/  UIADD3.X UR11, URZ, UR5, URZ, UP0, !UPT ;  /* 0x000000053f0b7290 */ /* 0x000fe400087fe43f */
[----:B------:R-:W-:-:S07]  /*0150*/  UIADD3.X UR5, URZ, UR5, URZ, UP1, !UPT ;  /* 0x000000053f057290 */ /* 0x000fce0008ffe43f */
[----:B------:R0:W-:Y:S02]  /*0160*/  UTMACCTL.PF [UR10] ;  /* 0x000000000a0079b9 */ /* 0x0001e40008040000 */
[----:B------:R0:W-:Y:S02]  /*0170*/  UTMACCTL.PF [UR4] ;  /* 0x00000000040079b9 */ /* 0x0001e40008040000 */
[----:B0-----:R-:W-:Y:S01]  /*0180*/  NOP ;  /* 0x0000000000007918 */ /* 0x001fe20000000000 */
.L_x_1:
[----:B------:R-:W-:Y:S05]  /*0190*/  BSYNC B0 ;  /* 0x0000000000007941 */ /* 0x000fea0003800000 */
.L_x_0:
[----:B------:R-:W0:Y:S01]  /*01a0*/  SHFL.IDX PT, R2, R0, RZ, 0x1f ;  /* 0x00001fff00027589 */ /* 0x000e2200000e0000 */
[----:B------:R-:W-:Y:S01]  /*01b0*/  UISETP.NE.AND UP0, UPT, UR8, 0x3, UPT ;  /* 0x000000030800788c */ /* 0x000fe2000bf05270 */
[----:B------:R-:W-:Y:S01]  /*01c0*/  ISETP.NE.AND P1, PT, RZ, UR6, PT ;  /* 0x00000006ff007c0c */ /* 0x000fe2000bf25270 */
[----:B------:R-:W-:Y:S02]  /*01d0*/  UIADD3 UR10, UR6, -0x1, URZ ;  /* 0xffffffff060a7890 */ /* 0x000fe4000fffe03f */
[----:B------:R-:W-:Y:S02]  /*01e0*/  UISETP.EQ.OR UP0, UPT, UR8, URZ, !UP0 ;  /* 0x0000003f0800728c */ /* 0x000fe4000c702670 */
[----:B------:R-:W-:Y:S02]  /*01f0*/  UISETP.GE.U32.AND UP1, UPT, UR10, 0x2, UPT ;  /* 0x000000020a00788c */ /* 0x000fe4000bf26070 */
[----:B------:R-:W-:-:S04]  /*0200*/  UISETP.EQ.AND UP0, UPT, UR6, URZ, UP0 ;  /* 0x0000003f0600728c */ /* 0x000fc80008702270 */
[----:B------:R-:W-:-:S04]  /*0210*/  USEL UR13, URZ, 0x1, !UP0 ;  /* 0x000000013f0d7887 */ /* 0x000fc8000c000000 */
[----:B------:R-:W-:Y:S01]  /*0220*/  USEL UR13, UR13, 0x2, UP1 ;  /* 0x000000020d0d7887 */ /* 0x000fe20008800000 */
[----:B0-----:R-:W-:-:S13]  /*0230*/  ISETP.NE.AND P0, PT, R2, RZ, PT ;  /* 0x000000ff0200720c */ /* 0x001fda0003f05270 */
[----:B------:R-:W-:Y:S05]  /*0240*/  @P0 BRA `(.L_x_2) ;  /* 0x00000000008c0947 */ /* 0x000fea0003800000 */
[----:B------:R-:W-:Y:S01]  /*0250*/  ELECT P0, URZ, PT ;  /* 0x00000000003f782f */ /* 0x000fe20003800000 */
[----:B------:R-:W-:-:S12]  /*0260*/  BSSY B0, `(.L_x_2) ;  /* 0x0000021000007945 */ /* 0x000fd80003800000 */
[----:B------:R-:W-:Y:S05]  /*0270*/  @!P0 BRA `(.L_x_3) ;  /* 0x00000000007c8947 */ /* 0x000fea0003800000 */
[----:B------:R-:W0:Y:S01]  /*0280*/  S2UR UR9, SR_CgaCtaId ;  /* 0x00000000000979c3 */ /* 0x000e220000008800 */
[----:B------:R-:W-:Y:S01]  /*0290*/  UMOV UR4, 0x400 ;  /* 0x0000040000047882 */ /* 0x000fe20000000000 */
[----:B------:R-:W-:Y:S01]  /*02a0*/  UMOV UR5, 0x1 ;  /* 0x0000000100057882 */ /* 0x000fe20000000000 */
[----:B------:R-:W-:Y:S02]  /*02b0*/  UMOV UR6, 0x100 ;  /* 0x0000010000067882 */ /* 0x000fe40000000000 */
[----:B------:R-:W-:-:S04]  /*02c0*/  UIADD3 UR6, -UR6, 0x100000, URZ ;  /* 0x0010000006067890 */ /* 0x000fc8000fffe13f */
[----:B------:R-:W-:Y:S02]  /*02d0*/  USHF.L.U32 UR7, UR6, 0xb, URZ ;  /* 0x0000000b06077899 */ /* 0x000fe4000800063f */
[----:B------:R-:W-:Y:S02]  /*02e0*/  USHF.L.U32 UR6, UR6, 0x1, URZ ;  /* 0x0000000106067899 */ /* 0x000fe4000800063f */
[----:B0-----:R-:W-:Y:S02]  /*02f0*/  ULEA UR9, UR9, UR4, 0x18 ;  /* 0x0000000409097291 */ /* 0x001fe4000f8ec03f */
[----:B------:R-:W-:-:S04]  /*0300*/  UIADD3 UR4, -UR5, 0x100000, URZ ;  /* 0x0010000005047890 */ /* 0x000fc8000fffe13f */
[----:B------:R-:W-:Y:S02]  /*0310*/  USHF.L.U32 UR5, UR4, 0xb, URZ ;  /* 0x0000000b04057899 */ /* 0x000fe4000800063f */
[----:B------:R-:W-:Y:S01]  /*0320*/  USHF.L.U32 UR4, UR4, 0x1, URZ ;  /* 0x0000000104047899 */ /* 0x000fe2000800063f */
[----:B------:R-:W0:Y:S11]  /*0330*/  FENCE.VIEW.ASYNC.S ;  /* 0x00000000000073c6 */ /* 0x000e360000000000 */
[----:B0-----:R0:W1:Y:S01]  /*0340*/  SYNCS.EXCH.64 URZ, [UR9], UR4 ;  /* 0x00000004093f75b2 */ /* 0x0010620008000100 */
[----:B------:R0:W2:Y:S01]  /*0350*/  SYNCS.EXCH.64 URZ, [UR9+0x48], UR6 ;  /* 0x00004806093f75b2 */ /* 0x0000a20008000100 */
[----:B------:R0:W3:Y:S01]  /*0360*/  SYNCS.EXCH.64 URZ, [UR9+0x8], UR4 ;  /* 0x00000804093f75b2 */ /* 0x0000e20008000100 */
[----:B------:R0:W4:Y:S01]  /*0370*/  SYNCS.EXCH.64 URZ, [UR9+0x50], UR6 ;  /* 0x00005006093f75b2 */ /* 0x0001220008000100 */
[----:B------:R0:W0:Y:S01]  /*0380*/  SYNCS.EXCH.64 URZ, [UR9+0x10], UR4 ;  /* 0x00001004093f75b2 */ /* 0x0000220008000100 */
        /* <DEDUP_REMOVED lines=13> */
[----:B------:R-:W-:Y:S01]  /*0460*/  NOP ;  /* 0x0000000000007918 */ /* 0x000fe20000000000 */
.L_x_3:
[----:B0-----:R-:W-:Y:S05]  /*0470*/  BSYNC B0 ;  /* 0x0000000000007941 */ /* 0x001fea0003800000 */
.L_x_2:
[----:B------:R-:W0:Y:S01]  /*0480*/  LDC R2, c[0x0][0x65c] ;  /* 0x00019700ff027b82 */ /* 0x000e220000000800 */
[----:B------:R-:W5:Y:S01]  /*0490*/  SHFL.IDX PT, R0, R0, RZ, 0x1f ;  /* 0x00001fff00007589 */ /* 0x000f6200000e0000 */
[----:B------:R-:W-:Y:S01]  /*04a0*/  ELECT P0, URZ, PT ;  /* 0x00000000003f782f */ /* 0x000fe20003800000 */
[----:B------:R-:W-:Y:S01]  /*04b0*/  IMAD.MOV.U32 R3, RZ, RZ, RZ ;  /* 0x000000ffff037224 */ /* 0x000fe200078e00ff */
[----:B------:R-:W-:Y:S01]  /*04c0*/  UMOV UR4, 0x20 ;  /* 0x0000002000047882 */ /* 0x000fe20000000000 */
[----:B------:R-:W1:Y:S01]  /*04d0*/  S2R R10, SR_CTAID.Y ;  /* 0x00000000000a7919 */ /* 0x000e620000002600 */
[----:B------:R-:W-:Y:S01]  /*04e0*/  NOP ;  /* 0x0000000000007918 */ /* 0x000fe20000000000 */
[----:B------:R-:W-:Y:S01]  /*04f0*/  NOP ;  /* 0x0000000000007918 */ /* 0x000fe20000000000 */
[----:B0-----:R-:W-:Y:S02]  /*0500*/  ISETP.NE.AND P3, PT, R2, 0x1, PT ;  /* 0x000000010200780c */ /* 0x001fe40003f65270 */
[----:B------:R-:W0:Y:S01]  /*0510*/  S2R R2, SR_CTAID.X ;  /* 0x0000000000027919 */ /* 0x000e220000002500 */
[----:B-----5:R-:W-:-:S10]  /*0520*/  ISETP.NE.OR P0, PT, R0, RZ, !P0 ;  /* 0x000000ff0000720c */ /* 0x020fd40004705670 */
[----:B------:R-:W0:Y:S01]  /*0530*/  @P3 LDC R7, c[0x0][0x10] ;  /* 0x00000400ff073b82 */ /* 0x000e220000000800 */
[----:B-1----:R-:W-:Y:S02]  /*0540*/  @P3 IMAD.MOV.U32 R4, RZ, RZ, R10 ;  /* 0x000000ffff043224 */ /* 0x002fe400078e000a */
[----:B------:R-:W-:Y:S01]  /*0550*/  VOTEU.ALL UP0, P0 ;  /* 0x00000000003f7886 */ /* 0x000fe20000000000 */
[----:B------:R-:W-:Y:S01]  /*0560*/  @P3 IMAD.MOV.U32 R5, RZ, RZ, RZ ;  /* 0x000000ffff053224 */ /* 0x000fe200078e00ff */
[----:B------:R-:W-:Y:S01]  /*0570*/  VOTEU.ALL UP1, P0 ;  /* 0x00000000003f7886 */ /* 0x000fe20000020000 */
[----:B------:R-:W-:Y:S02]  /*0580*/  @P3 IMAD.MOV.U32 R11, RZ, RZ, RZ ;  /* 0x000000ffff0b3224 */ /* 0x000fe400078e00ff */
[----:B------:R-:W1:Y:S01]  /*0590*/  @!P3 LDC R9, c[0x0][0xc] ;  /* 0x00000300ff09bb82 */ /* 0x000e620000000800 */
[----:B------:R-:W-:Y:S01]  /*05a0*/  @!UP0 UMOV UR6, 0x400 ;  /* 0x0000040000068882 */ /* 0x000fe20000000000 */
[----:B------:R-:W-:-:S04]  /*05b0*/  @!UP0 UIADD3 UR4, -UR4, 0x100000, URZ ;  /* 0x0010000004048890 */ /* 0x000fc8000fffe13f */
[----:B------:R-:W-:Y:S02]  /*05c0*/  @!UP0 USHF.L.U32 UR5, UR4, 0xb, URZ ;  /* 0x0000000b04058899 */ /* 0x000fe4000800063f */
[----:B------:R-:W-:Y:S01]  /*05d0*/  @!UP0 USHF.L.U32 UR4, UR4, 0x1, URZ ;  /* 0x0000000104048899 */ /* 0x000fe2000800063f */
[----:B------:R-:W5:Y:S01]  /*05e0*/  @!UP0 S2UR UR7, SR_CgaCtaId ;  /* 0x00000000000789c3 */ /* 0x000f620000008800 */
[----:B0-----:R-:W-:-:S04]  /*05f0*/  @P3 IMAD.WIDE.U32 R6, R2, R7, R4 ;  /* 0x0000000702063225 */ /* 0x001fc800078e0004 */
[----:B------:R-:W-:Y:S02]  /*0600*/  @P3 IMAD.MOV.U32 R14, RZ, RZ, R6 ;  /* 0x000000ffff0e3224 */ /* 0x000fe400078e0006 */
[----:B------:R-:W-:Y:S02]  /*0610*/  @P3 IMAD.IADD R15, R7, 0x1, R11 ;  /* 0x00000001070f3824 */ /* 0x000fe400078e020b */
[----:B-1----:R-:W-:-:S04]  /*0620*/  @!P3 IMAD.WIDE.U32 R4, R9, R10, R2 ;  /* 0x0000000a0904b225 */ /* 0x002fc800078e0002 */
[----:B------:R-:W-:Y:S02]  /*0630*/  @!P3 IMAD.MOV.U32 R14, RZ, RZ, R4 ;  /* 0x000000ffff0eb224 */ /* 0x000fe400078e0004 */
[----:B------:R-:W-:Y:S01]  /*0640*/  @!P3 IMAD.MOV.U32 R15, RZ, RZ, R5 ;  /* 0x000000ffff0fb224 */ /* 0x000fe200078e0005 */
[----:B-----5:R-:W-:Y:S02]  /*0650*/  @!UP0 ULEA UR6, UR7, UR6, 0x18 ;  /* 0x0000000607068291 */ /* 0x020fe4000f8ec03f */
[----:B------:R0:W-:Y:S01]  /*0660*/  STL [R1+0x278], R14 ;  /* 0x0002780e01007387 */ /* 0x0001e20000100800 */
[----:B------:R-:W-:-:S03]  /*0670*/  VOTEU.ALL UP0, P0 ;  /* 0x00000000003f7886 */ /* 0x000fc60000000000 */
[----:B------:R0:W-:Y:S04]  /*0680*/  STL [R1+0x274], R15 ;  /* 0x0002740f01007387 */ /* 0x0001e80000100800 */
[----:B------:R-:W1:Y:S02]  /*0690*/  FENCE.VIEW.ASYNC.S ;  /* 0x00000000000073c6 */ /* 0x000e640000000000 */
[----:B-1----:R0:W2:Y:S01]  /*06a0*/  @!UP0 SYNCS.EXCH.64 URZ, [UR6+0xa0], UR4 ;  /* 0x0000a004063f85b2 */ /* 0x0020a20008000100 */
[----:B------:R0:W2:Y:S01]  /*06b0*/  @!UP1 SYNCS.EXCH.64 URZ, [UR6+0xa8], UR4 ;  /* 0x0000a804063f95b2 */ /* 0x0000a20008000100 */
[----:B------:R-:W-:Y:S01]  /*06c0*/  NOP ;  /* 0x0000000000007918 */ /* 0x000fe20000000000 */
[----:B--234-:R-:W-:Y:S06]  /*06d0*/  BAR.SYNC.DEFER_BLOCKING 0x0 ;  /* 0x0000000000007b1d */ /* 0x01cfec0000010000 */
[----:B0-----:R-:W-:Y:S05]  /*06e0*/  @!P1 BRA `(.L_x_4) ;  /* 0x0000017800c49947 */ /* 0x001fea0003800000 */
[----:B------:R-:W-:-:S06]  /*06f0*/  UISETP.GT.U32.AND UP0, UPT, UR10, 0x1, UPT ;  /* 0x000000010a00788c */ /* 0x000fcc000bf04070 */
[----:B------:R-:W-:-:S13]  /*0700*/  PLOP3.LUT P0, PT, PT, PT, UP0, 0x80, 0x0 ;  /* 0x000000000000781c */ /* 0x000fda0003f0f008 */
[----:B------:R-:W-:Y:S05]  /*0710*/  @P0 EXIT ;  /* 0x000000000000094d */ /* 0x000fea0003800000 */
[----:B------:R-:W-:Y:S01]  /*0720*/  IMAD.MOV.U32 R5, RZ, RZ, -0x1 ;  /* 0xffffffffff057424 */ /* 0x000fe200078e00ff */
[----:B------:R-:W-:Y:S01]  /*0730*/  ULDC.64 UR4, c[0x0][0x650] ;  /* 0x0001940000047ab9 */ /* 0x000fe20000000a00 */
[----:B------:R-:W-:Y:S01]  /*0740*/  IMAD.MOV.U32 R4, RZ, RZ, -0x1 ;  /* 0xffffffffff047424 */ /* 0x000fe200078e00ff */
[----:B------:R-:W-:Y:S01]  /*0750*/  ISETP.GE.U32.AND P0, PT, R14, UR4, PT ;  /* 0x000000040e007c0c */ /* 0x000fe2000bf06070 */
[----:B------:R-:W-:Y:S01]  /*0760*/  UMOV UR10, 0xffffffff ;  /* 0xffffffff000a7882 */ /* 0x000fe20000000000 */
[----:B------:R0:W-:Y:S01]  /*0770*/  STL [R1+0x27c], R5 ;  /* 0x00027c0501007387 */ /* 0x0001e20000100800 */
[----:B------:R-:W-:Y:S02]  /*0780*/  PRMT R0, RZ, 0x7610, R0 ;  /* 0x00007610ff007816 */ /* 0x000fe40000000000 */
[----:B------:R-:W-:Y:S01]  /*0790*/  ISETP.GE.U32.AND.EX P0, PT, R15, UR5, PT, P0 ;  /* 0x000000050f007c0c */ /* 0x000fe2000bf06100 */
[----:B------:R0:W-:-:S12]  /*07a0*/  STL [R1+0x280], R4 ;  /* 0x0002800401007387 */ /* 0x0001d80000100800 */
[----:B0-----:R-:W-:Y:S05]  /*07b0*/  @P0 BRA `(.L_x_5) ;  /* 0x00000004006c0947 */ /* 0x001fea0003800000 */
[----:B------:R-:W-:Y:S01]  /*07c0*/  ULDC.64 UR14, c[0x0][0x628] ;  /* 0x00018a00000e7ab9 */ /* 0x000fe20000000a00 */
[----:B------:R-:W0:Y:S01]  /*07d0*/  LDC.64 R12, c[0x0][0x620] ;  /* 0x00018800ff0c7b82 */ /* 0x000e220000000a00 */
[----:B------:R-:W-:Y:S01]  /*07e0*/  ISETP.NE.U32.AND P0, PT, RZ, UR14, PT ;  /* 0x0000000eff007c0c */ /* 0x000fe2000bf05070 */
[----:B------:R-:W-:Y:S01]  /*07f0*/  ULDC UR11, c[0x0][0x630] ;  /* 0x00018c00000b7ab9 */ /* 0x000fe20000000800 */
[----:B------:R-:W-:Y:S02]  /*0800*/  R2UR UR4, R14 ;  /* 0x000000000e0472ca */ /* 0x000fe400000e0000 */
[----:B------:R-:W-:Y:S02]  /*0810*/  ISETP.NE.AND.EX P0, PT, RZ, UR15, PT, P0 ;  /* 0x0000000fff007c0c */ /* 0x000fe4000bf05300 */
[----:B------:R-:W-:-:S11]  /*0820*/  R2UR UR5, R15 ;  /* 0x000000000f0572ca */ /* 0x000fd600000e0000 */
[----:B------:R-:W-:Y:S05]  /*0830*/  @!P0 BRA `(.L_x_6) ;  /* 0x0000000000308947 */ /* 0x000fea0003800000 */
[----:B------:R-:W-:Y:S01]  /*0840*/  R2UR UR4, R14 ;  /* 0x000000000e0472ca */ /* 0x000fe200000e0000 */
[----:B------:R-:W-:Y:S01]  /*0850*/  ULDC UR8, c[0x0][0x634] ;  /* 0x00018d0000087ab9 */ /* 0x000fe20000000800 */
[----:B------:R-:W-:-:S11]  /*0860*/  R2UR UR10, R15 ;  /* 0x000000000f0a72ca */ /* 0x000fd600000e0000 */
[----:B------:R-:W-:-:S04]  /*0870*/  UIADD3 UR8, UP0, UR4, UR8, URZ ;  /* 0x0000000804087290 */ /* 0x000fc8000ff1e03f */
[----:B------:R-:W-:-:S04]  /*0880*/  UIADD3.X UR10, URZ, UR10, URZ, UP0, !UPT ;  /* 0x0000000a3f0a7290 */ /* 0x000fc800087fe43f */
[----:B------:R-:W-:-:S04]  /*0890*/  UIMAD.WIDE.U32 UR4, UR10, UR14, URZ ;  /* 0x0000000e0a0472a5 */ /* 0x000fc8000f8e003f */
[----:B------:R-:W-:Y:S02]  /*08a0*/  UIMAD.WIDE.U32 UR6, UP0, UR8, UR15, UR4 ;  /* 0x0000000f080672a5 */ /* 0x000fe4000f800004 */
[----:B------:R-:W-:Y:S02]  /*08b0*/  UIMAD.WIDE.U32 UR4, UR8, UR14, URZ ;  /* 0x0000000e080472a5 */ /* 0x000fe4000f8e003f */
[----:B------:R-:W-:Y:S02]  /*08c0*/  UIADD3.X UR9, URZ, URZ, URZ, UP0, !UPT ;  /* 0x0000003f3f097290 */ /* 0x000fe400087fe43f */
[----:B------:R-:W-:Y:S01]  /*08d0*/  UIADD3 URZ, UP0, UR5, UR6, URZ ;  /* 0x00000006053f7290 */ /* 0x000fe2000ff1e03f */
[----:B------:R-:W-:-:S03]  /*08e0*/  UMOV UR8, UR7 ;  /* 0x0000000700087c82 */ /* 0x000fc60008000000 */
[----:B------:R-:W-:-:S12]  /*08f0*/  UIMAD.WIDE.U32.X UR4, UR10, UR15, UR8, UP0 ;  /* 0x0000000f0a0472a5 */ /* 0x000fd800080e0408 */
.L_x_6:
[----:B------:R-:W-:Y:S01]  /*0900*/  USHF.R.U64 UR10, UR4, UR11, UR5 ;  /* 0x0000000b040a7299 */ /* 0x000fe20008001205 */
[----:B------:R-:W1:Y:S01]  /*0910*/  LDC R8, c[0x0][0x618] ;  /* 0x00018600ff087b82 */ /* 0x000e620000000800 */
[----:B------:R-:W-:Y:S01]  /*0920*/  USHF.R.U32.HI UR4, URZ, UR11, UR5 ;  /* 0x0000000b3f047299 */ /* 0x000fe20008011605 */
[----:B------:R-:W-:Y:S01]  /*0930*/  I2FP.F32.U32 R0, R2 ;  /* 0x0000000200007245 */ /* 0x000fe20000201000 */
[----:B------:R-:W-:Y:S01]  /*0940*/  IMAD.MOV.U32 R4, RZ, RZ, R14 ;  /* 0x000000ffff047224 */ /* 0x000fe200078e000e */
[----:B------:R-:W-:Y:S01]  /*0950*/  ULDC UR5, c[0x0][0x150] ;  /* 0x0000540000057ab9 */ /* 0x000fe20000000800 */
[----:B------:R-:W-:Y:S01]  /*0960*/  IADD3 R7, P0, RZ, -UR10, RZ ;  /* 0x8000000aff077c10 */ /* 0x000fe2000ff1e0ff */
[----:B------:R-:W-:Y:S02]  /*0970*/  IMAD.MOV.U32 R5, RZ, RZ, R15 ;  /* 0x000000ffff057224 */ /* 0x000fe400078e000f */
[----:B------:R-:W-:Y:S01]  /*0980*/  FMUL R0, R0, UR5 ;  /* 0x0000000500007c20 */ /* 0x000fe20008400000 */
[----:B------:R-:W2:Y:S01]  /*0990*/  LDC.64 R20, c[0x0][0x640] ;  /* 0x00019000ff147b82 */ /* 0x000ea20000000a00 */
[----:B------:R-:W-:Y:S01]  /*09a0*/  IMAD.X R9, RZ, RZ, ~UR4, P0 ;  /* 0x80000004ff097e24 */ /* 0x000fe200080e06ff */
[----:B------:R-:W-:Y:S01]  /*09b0*/  ULDC UR4, c[0x0][0x154] ;  /* 0x0000550000047ab9 */ /* 0x000fe20000000800 */
[----:B0-----:R-:W-:-:S02]  /*09c0*/  IMAD.WIDE.U32 R4, R7, R12, R4 ;  /* 0x0000000c07047225 */ /* 0x001fc400078e0004 */
[----:B------:R-:W0:Y:S02]  /*09d0*/  F2I.U32.TRUNC.NTZ R0, R0 ;  /* 0x0000000000007305 */ /* 0x000e24000020f000 */
[----:B------:R-:W-:Y:S01]  /*09e0*/  IMAD R6, R9, R12, RZ ;  /* 0x0000000c09067224 */ /* 0x000fe200078e02ff */
[----:B------:R-:W3:Y:S03]  /*09f0*/  LDC R3, c[0x0][0x144] ;  /* 0x00005100ff037b82 */ /* 0x000ee60000000800 */
[----:B------:R-:W-:-:S04]  /*0a00*/  IMAD R7, R7, R13, R6 ;  /* 0x0000000d07077224 */ /* 0x000fc800078e0206 */
[----:B------:R-:W-:Y:S01]  /*0a10*/  IMAD.IADD R5, R5, 0x1, R7 ;  /* 0x0000000105057824 */ /* 0x000fe200078e0207 */
[----:B------:R-:W4:Y:S01]  /*0a20*/  LDC R14, c[0x0][0x608] ;  /* 0x00018200ff0e7b82 */ /* 0x000f220000000800 */
[----:B------:R-:W-:Y:S02]  /*0a30*/  IMAD.MOV.U32 R7, RZ, RZ, -0x1 ;  /* 0xffffffffff077424 */ /* 0x000fe400078e00ff */
[----:B0-----:R-:W-:Y:S01]  /*0a40*/  IMAD.MOV R6, RZ, RZ, -R0 ;  /* 0x000000ffff067224 */ /* 0x001fe200078e0a00 */
[----:B-1----:R-:W-:Y:S02]  /*0a50*/  SHF.R.U64 R12, R4, R8, R5 ;  /* 0x00000008040c7219 */ /* 0x002fe40000001205 */
[----:B------:R-:W-:Y:S02]  /*0a60*/  I2FP.F32.U32 R4, R10 ;  /* 0x0000000a00047245 */ /* 0x000fe40000201000 */
[----:B------:R-:W0:Y:S01]  /*0a70*/  LDC R18, c[0x0][0x658] ;  /* 0x00019600ff127b82 */ /* 0x000e220000000800 */
[----:B--2---:R-:W-:-:S02]  /*0a80*/  ISETP.NE.U32.AND P0, PT, R20, RZ, PT ;  /* 0x000000ff1400720c */ /* 0x004fc40003f05070 */
[----:B------:R-:W-:Y:S01]  /*0a90*/  FMUL R4, R4, UR4 ;  /* 0x0000000404047c20 */ /* 0x000fe20008400000 */
[----:B------:R-:W-:Y:S02]  /*0aa0*/  SHF.R.U32.HI R5, RZ, R8, R5 ;  /* 0x00000008ff057219 */ /* 0x000fe40000011605 */
[----:B------:R-:W-:Y:S01]  /*0ab0*/  ISETP.NE.AND.EX P0, PT, R21, RZ, PT, P0 ;  /* 0x000000ff1500720c */ /* 0x000fe20003f05300 */
[----:B------:R1:W2:Y:S01]  /*0ac0*/  F2I.U32.TRUNC.NTZ R11, R4 ;  /* 0x00000004000b7305 */ /* 0x0002a2000020f000 */
[----:B------:R-:W1:Y:S01]  /*0ad0*/  LDC R13, c[0x0][0x148] ;  /* 0x00005200ff0d7b82 */ /* 0x000e620000000800 */
[----:B---3--:R-:W-:-:S07]  /*0ae0*/  IMAD R0, R3, R6, R2 ;  /* 0x0000000603007224 */ /* 0x008fce00078e0202 */
[----:B------:R-:W3:Y:S01]  /*0af0*/  LDC R16, c[0x0][0x600] ;  /* 0x00018000ff107b82 */ /* 0x000ee20000000800 */
[-CC-:B----4-:R-:W-:Y:S02]  /*0b00*/  SHF.R.U64 R24, R12, R14.reuse, R5.reuse ;  /* 0x0000000e0c187219 */ /* 0x190fe40000001205 */
[----:B------:R-:W-:Y:S01]  /*0b10*/  SHF.R.U32.HI R3, RZ, R14, R5 ;  /* 0x0000000eff037219 */ /* 0x000fe20000011605 */
[----:B------:R-:W-:-:S04]  /*0b20*/  IMAD.MOV.U32 R5, RZ, RZ, 0x1 ;  /* 0x00000001ff057424 */ /* 0x000fc800078e00ff */
[----:B------:R-:W4:Y:S01]  /*0b30*/  LDC R17, c[0x0][0x648] ;  /* 0x00019200ff117b82 */ /* 0x000f220000000800 */
[-C--:B0-----:R-:W-:Y:S02]  /*0b40*/  SHF.L.U32 R2, R7, R18.reuse, RZ ;  /* 0x0000001207027219 */ /* 0x081fe400000006ff */
[--C-:B------:R-:W-:Y:S02]  /*0b50*/  SHF.R.U64 R14, R24, R18, R3.reuse ;  /* 0x00000012180e7219 */ /* 0x100fe40000001203 */
[----:B------:R-:W-:Y:S02]  /*0b60*/  LOP3.LUT R9, RZ, R2, RZ, 0x33, !PT ;  /* 0x00000002ff097212 */ /* 0x000fe400078e33ff */
[-C--:B------:R-:W-:Y:S01]  /*0b70*/  SHF.R.U32.HI R3, RZ, R18.reuse, R3 ;  /* 0x00000012ff037219 */ /* 0x080fe20000011603 */
[----:B------:R-:W0:Y:S01]  /*0b80*/  LDC R19, c[0x0][0x638] ;  /* 0x00018e00ff137b82 */ /* 0x000e220000000800 */
[----:B------:R-:W-:Y:S01]  /*0b90*/  SHF.L.U32 R8, R5, R18, RZ ;  /* 0x0000001205087219 */ /* 0x000fe200000006ff */
[----:B------:R-:W-:-:S06]  /*0ba0*/  IMAD.MOV.U32 R2, RZ, RZ, R14 ;  /* 0x000000ffff027224 */ /* 0x000fcc00078e000e */
[----:B------:R-:W0:Y:S01]  /*0bb0*/  LDC R22, c[0x0][0x610] ;  /* 0x00018400ff167b82 */ /* 0x000e220000000800 */
[----:B-12---:R-:W-:Y:S05]  /*0bc0*/  @!P0 BRA `(.L_x_7) ;  /* 0x0000000000288947 */ /* 0x006fea0003800000 */
[----:B------:R-:W1:Y:S02]  /*0bd0*/  LDC R7, c[0x0][0x64c] ;  /* 0x00019300ff077b82 */ /* 0x000e640000000800 */
[----:B-1----:R-:W-:-:S05]  /*0be0*/  IADD3 R7, P0, R14, R7, RZ ;  /* 0x000000070e077210 */ /* 0x002fca0007f1e0ff */
[----:B------:R-:W-:-:S04]  /*0bf0*/  IMAD.X R15, RZ, RZ, R3, P0 ;  /* 0x000000ffff0f7224 */ /* 0x000fc800000e0603 */
[----:B------:R-:W-:-:S04]  /*0c00*/  IMAD.WIDE.U32 R2, R15, R20, RZ ;  /* 0x000000140f027225 */ /* 0x000fc800078e00ff */
[----:B------:R-:W-:-:S04]  /*0c10*/  IMAD.WIDE.U32 R4, P0, R7, R21, R2 ;  /* 0x0000001507047225 */ /* 0x000fc80007800002 */
[----:B------:R-:W-:-:S04]  /*0c20*/  IMAD.WIDE.U32 R2, R7, R20, RZ ;  /* 0x0000001407027225 */ /* 0x000fc800078e00ff */
[----:B------:R-:W-:Y:S01]  /*0c30*/  IMAD.X R7, RZ, RZ, RZ, P0 ;  /* 0x000000ffff077224 */ /* 0x000fe200000e06ff */
[----:B------:R-:W-:Y:S01]  /*0c40*/  IADD3 RZ, P0, R3, R4, RZ ;  /* 0x0000000403ff7210 */ /* 0x000fe20007f1e0ff */
[----:B------:R-:W-:-:S04]  /*0c50*/  IMAD.MOV.U32 R6, RZ, RZ, R5 ;  /* 0x000000ffff067224 */ /* 0x000fc800078e0005 */
[----:B------:R-:W-:-:S08]  /*0c60*/  IMAD.WIDE.U32.X R2, R15, R21, R6, P0 ;  /* 0x000000150f027225 */ /* 0x000fd000000e0406 */
.L_x_7:
[----:B----4-:R-:W-:Y:S01]  /*0c70*/  SHF.R.U64 R2, R2, R17, R3 ;  /* 0x0000001102027219 */ /* 0x010fe20000001203 */
[----:B---3--:R-:W-:Y:S01]  /*0c80*/  VIADD R3, R16, 0xffffffff ;  /* 0xffffffff10037836 */ /* 0x008fe20000000000 */
[----:B------:R-:W-:Y:S01]  /*0c90*/  LOP3.LUT R9, R24, R9, RZ, 0xc0, !PT ;  /* 0x0000000918097212 */ /* 0x000fe200078ec0ff */
[----:B------:R-:W-:Y:S02]  /*0ca0*/  IMAD.MOV R11, RZ, RZ, -R11 ;  /* 0x000000ffff0b7224 */ /* 0x000fe400078e0a0b */
[----:B------:R-:W-:Y:S01]  /*0cb0*/  IMAD.MOV R4, RZ, RZ, -R2 ;  /* 0x000000ffff047224 */ /* 0x000fe200078e0a02 */
[----:B------:R-:W-:Y:S01]  /*0cc0*/  LOP3.LUT R12, R12, R3, RZ, 0xc0, !PT ;  /* 0x000000030c0c7212 */ /* 0x000fe200078ec0ff */
[----:B------:R-:W-:Y:S02]  /*0cd0*/  @P3 IMAD R0, R13, R11, R10 ;  /* 0x0000000b0d003224 */ /* 0x000fe400078e020a */
[----:B------:R-:W-:Y:S02]  /*0ce0*/  IMAD R9, R8, R2, R9 ;  /* 0x0000000208097224 */ /* 0x000fe400078e0209 */
[----:B0-----:R-:W-:-:S02]  /*0cf0*/  IMAD R3, R4, R19, R14 ;  /* 0x0000001304037224 */ /* 0x001fc400078e020e */
[----:B------:R-:W-:Y:S02]  /*0d00*/  IMAD R2, R9, R22, R0 ;  /* 0x0000001609027224 */ /* 0x000fe400078e0200 */
[----:B------:R-:W-:Y:S02]  /*0d10*/  IMAD R3, R3, R16, R12 ;  /* 0x0000001003037224 */ /* 0x000fe400078e020c */
[----:B------:R-:W-:-:S03]  /*0d20*/  IMAD.MOV.U32 R0, RZ, RZ, 0x1 ;  /* 0x00000001ff007424 */ /* 0x000fc600078e00ff */
[----:B------:R-:W-:Y:S02]  /*0d30*/  SEL R4, R3, R2, !P3 ;  /* 0x0000000203047207 */ /* 0x000fe40005800000 */
[----:B------:R-:W-:-:S03]  /*0d40*/  SEL R2, R2, R3, !P3 ;  /* 0x0000000302027207 */ /* 0x000fc60005800000 */
[----:B------:R0:W-:Y:S04]  /*0d50*/  STL [R1+0x280], R4 ;  /* 0x0002800401007387 */ /* 0x0001e80000100800 */
[----:B------:R0:W-:Y:S02]  /*0d60*/  STL [R1+0x27c], R2 ;  /* 0x00027c0201007387 */ /* 0x0001e40000100800 */
.L_x_5:
[----:B------:R-:W-:-:S08]  /*0d70*/  NOP ;  /* 0x0000000000007918 */ /* 0x000fd00000000000 */
[----:B------:R-:W1:Y:S02]  /*0d80*/  USETMAXREG.TRY_ALLOC.CTAPOOL UP0, 0xe8 ;  /* 0x000000e8000079c8 */ /* 0x000e640008000600 */
[----:B-1----:R-:W-:-:S13]  /*0d90*/  PLOP3.LUT P0, PT, PT, PT, UP0, 0x80, 0x0 ;  /* 0x000000000000781c */ /* 0x002fda0003f0f008 */
[----:B------:R-:W-:Y:S05]  /*0da0*/  @!P0 BRA `(.L_x_5) ;  /* 0xfffffffc00f08947 */ /* 0x000fea000383ffff */
[----:B------:R-:W-:Y:S01]  /*0db0*/  ULDC.64 UR4, c[0x0][0x598] ;  /* 0x0001660000047ab9 */ /* 0x000fe20000000a00 */
[----:B------:R-:W-:Y:S01]  /*0dc0*/  ULDC.64 UR20, c[0x0][0x208] ;  /* 0x0000820000147ab9 */ /* 0x000fe20000000a00 */
[----:B------:R-:W-:-:S04]  /*0dd0*/  ISETP.NE.U32.AND P0, PT, RZ, UR4, PT ;  /* 0x00000004ff007c0c */ /* 0x000fc8000bf05070 */
[----:B------:R-:W-:-:S13]  /*0de0*/  ISETP.NE.AND.EX P0, PT, RZ, UR5, PT, P0 ;  /* 0x00000005ff007c0c */ /* 0x000fda000bf05300 */
[----:B------:R-:W-:Y:S05]  /*0df0*/  @!P0 BRA `(.L_x_8) ;  /* 0x0000000000208947 */ /* 0x000fea0003800000 */
[----:B0-----:R-:W0:Y:S02]  /*0e00*/  LDC.64 R2, c[0x0][0x598] ;  /* 0x00016600ff027b82 */ /* 0x001e240000000a00 */
[----:B0-----:R-:W2:Y:S02]  /*0e10*/  LDG.E.64 R2, desc[UR20][R2.64] ;  /* 0x0000001402027981 */ /* 0x001ea4000c1e1b00 */
[----:B--2---:R-:W-:-:S04]  /*0e20*/  ISETP.NE.U32.AND P0, PT, R2, RZ, PT ;  /* 0x000000ff0200720c */ /* 0x004fc80003f05070 */
[----:B------:R-:W-:-:S13]  /*0e30*/  ISETP.NE.AND.EX P0, PT, R3, RZ, PT, P0 ;  /* 0x000000ff0300720c */ /* 0x000fda0003f05300 */
[----:B------:R-:W-:Y:S05]  /*0e40*/  @!P0 BRA `(.L_x_8) ;  /* 0x00000000000c8947 */ /* 0x000fea0003800000 */
[----:B------:R-:W2:Y:S02]  /*0e50*/  LD.E R2, desc[UR20][R2.64] ;  /* 0x0000001402027980 */ /* 0x000ea4000c101900 */
[----:B--2---:R-:W-:Y:S01]  /*0e60*/  R2UR UR15, R2 ;  /* 0x00000000020f72ca */ /* 0x004fe200000e0000 */
[----:B------:R-:W-:-:S14]  /*0e70*/  BRA `(.L_x_9) ;  /* 0x0000000000247947 */ /* 0x000fdc0003800000 */
.L_x_8:
[----:B------:R-:W-:Y:S02]  /*0e80*/  ULDC.64 UR4, c[0x0][0x588] ;  /* 0x0001620000047ab9 */ /* 0x000fe40000000a00 */
[----:B------:R-:W-:-:S04]  /*0e90*/  ISETP.NE.U32.AND P0, PT, RZ, UR4, PT ;  /* 0x00000004ff007c0c */ /* 0x000fc8000bf05070 */
[----:B------:R-:W-:-:S13]  /*0ea0*/  ISETP.NE.AND.EX P0, PT, RZ, UR5, PT, P0 ;  /* 0x00000005ff007c0c */ /* 0x000fda000bf05300 */
[----:B------:R-:W-:Y:S05]  /*0eb0*/  @!P0 BRA `(.L_x_10) ;  /* 0x0000000000108947 */ /* 0x000fea0003800000 */
[----:B0-----:R-:W0:Y:S02]  /*0ec0*/  LDC.64 R2, c[0x0][0x588] ;  /* 0x00016200ff027b82 */ /* 0x001e240000000a00 */
[----:B0-----:R-:W2:Y:S02]  /*0ed0*/  LDG.E R2, desc[UR20][R2.64] ;  /* 0x0000001402027981 */ /* 0x001ea4000c1e1900 */
[----:B--2---:R-:W-:Y:S01]  /*0ee0*/  R2UR UR15, R2 ;  /* 0x00000000020f72ca */ /* 0x004fe200000e0000 */
[----:B------:R-:W-:-:S14]  /*0ef0*/  BRA `(.L_x_9) ;  /* 0x0000000000047947 */ /* 0x000fdc0003800000 */
.L_x_10:
[----:B------:R-:W-:-:S05]  /*0f00*/  ULDC UR15, c[0x0][0x580] ;  /* 0x00016000000f7ab9 */ /* 0x000fca0000000800 */
.L_x_9:
[----:B------:R-:W-:Y:S02]  /*0f10*/  ULDC.64 UR4, c[0x0][0x5a0] ;  /* 0x0001680000047ab9 */ /* 0x000fe40000000a00 */
        /* <DEDUP_REMOVED lines=11> */
.L_x_11:
        /* <DEDUP_REMOVED lines=8> */
.L_x_13:
[----:B------:R-:W-:-:S05]  /*1050*/  ULDC UR22, c[0x0][0x584] ;  /* 0x0001610000167ab9 */ /* 0x000fca0000000800 */
.L_x_12:
[----:B------:R-:W-:-:S13]  /*1060*/  LOP3.LUT P0, RZ, R0, 0xff, RZ, 0xc0, !PT ;  /* 0x000000ff00ff7812 */ /* 0x000fda000780c0ff */
[----:B------:R-:W-:Y:S05]  /*1070*/  @!P0 EXIT ;  /* 0x000000000000894d */ /* 0x000fea0003800000 */
[----:B------:R-:W-:Y:S01]  /*1080*/  ULDC UR4, c[0x0][0x28c] ;  /* 0x0000a30000047ab9 */ /* 0x000fe20000000800 */
[----:B------:R-:W-:Y:S02]  /*1090*/  ULOP3.LUT UR23, UR13, 0x1, URZ, 0xfc, !UPT ;  /* 0x000000010d177892 */ /* 0x000fe4000f8efc3f */
[----:B------:R-:W-:-:S04]  /*10a0*/  UIADD3 UR4, UR4, 0x3f, URZ ;  /* 0x0000003f04047890 */ /* 0x000fc8000fffe03f */
[----:B------:R-:W-:-:S04]  /*10b0*/  USHF.R.S32.HI UR5, URZ, 0x1f, UR4 ;  /* 0x0000001f3f057899 */ /* 0x000fc80008011404 */
[----:B------:R-:W-:-:S03]  /*10c0*/  ULEA.HI UR5, UR5, UR4, URZ, 0x6 ;  /* 0x0000000405057291 */ /* 0x000fc6000f8f303f */
[----:B------:R-:W-:Y:S01]  /*10d0*/  UMOV UR4, URZ ;  /* 0x0000003f00047c82 */ /* 0x000fe20008000000 */
[----:B------:R-:W-:-:S03]  /*10e0*/  USHF.R.S32.HI UR9, URZ, 0x6, UR5 ;  /* 0x000000063f097899 */ /* 0x000fc60008011405 */
[----:B------:R-:W-:-:S09]  /*10f0*/  UMOV UR5, URZ ;  /* 0x0000003f00057c82 */ /* 0x000fd20008000000 */
.L_x_422:
[----:B------:R-:W-:Y:S01]  /*1100*/  STL [R1+0x270], RZ ;  /* 0x000270ff01007387 */ /* 0x000fe20000100800 */
[----:B-1----:R-:W1:Y:S01]  /*1110*/  S2UR UR17, SR_CgaCtaId ;  /* 0x00000000001179c3 */ /* 0x002e620000008800 */
[----:B------:R-:W-:Y:S01]  /*1120*/  UMOV UR16, 0x400 ;  /* 0x0000040000107882 */ /* 0x000fe20000000000 */
[----:B------:R-:W-:Y:S01]  /*1130*/  UMOV UR6, URZ ;  /* 0x0000003f00067c82 */ /* 0x000fe20008000000 */
[----:B------:R-:W-:Y:S01]  /*1140*/  STL [R1+0x26c], RZ ;  /* 0x00026cff01007387 */ /* 0x000fe20000100800 */
[----:B------:R-:W-:Y:S01]  /*1150*/  UMOV UR7, URZ ;  /* 0x0000003f00077c82 */ /* 0x000fe20008000000 */
[----:B------:R-:W-:Y:S01]  /*1160*/  UMOV UR8, URZ ;  /* 0x0000003f00087c82 */ /* 0x000fe20008000000 */
[----:B0-----:R-:W-:Y:S01]  /*1170*/  CS2R R4, SRZ ;  /* 0x0000000000047805 */ /* 0x001fe2000001ff00 */
[----:B------:R-:W-:Y:S01]  /*1180*/  STL [R1+0x268], RZ ;  /* 0x000268ff01007387 */ /* 0x000fe20000100800 */
[----:B------:R-:W0:Y:S01]  /*1190*/  LDC R2, c[0x0][0x28c] ;  /* 0x0000a300ff027b82 */ /* 0x000e220000000800 */
[----:B------:R-:W-:-:S02]  /*11a0*/  CS2R R6, SRZ ;  /* 0x0000000000067805 */ /* 0x000fc4000001ff00 */
[----:B------:R-:W-:Y:S01]  /*11b0*/  CS2R R8, SRZ ;  /* 0x0000000000087805 */ /* 0x000fe2000001ff00 */
[----:B------:R-:W-:Y:S01]  /*11c0*/  STL [R1+0x264], RZ ;  /* 0x000264ff01007387 */ /* 0x000fe20000100800 */
[----:B------:R-:W-:Y:S02]  /*11d0*/  CS2R R10, SRZ ;  /* 0x00000000000a7805 */ /* 0x000fe4000001ff00 */
[----:B------:R-:W-:Y:S02]  /*11e0*/  CS2R R12, SRZ ;  /* 0x00000000000c7805 */ /* 0x000fe4000001ff00 */
[----:B------:R-:W-:Y:S01]  /*11f0*/  CS2R R14, SRZ ;  /* 0x00000000000e7805 */ /* 0x000fe2000001ff00 */
[----:B------:R-:W-:Y:S01]  /*1200*/  STL [R1+0x260], RZ ;  /* 0x000260ff01007387 */ /* 0x000fe20000100800 */
[----:B------:R-:W-:Y:S02]  /*1210*/  CS2R R16, SRZ ;  /* 0x0000000000107805 */ /* 0x000fe4000001ff00 */
        /* <DEDUP_REMOVED lines=11> */
[----:B------:R-:W-:Y:S01]  /*12d0*/  CS2R R226, SRZ ;  /* 0x0000000000e27805 */ /* 0x000fe2000001ff00 */
[----:B------:R-:W-:Y:S01]  /*12e0*/  IMAD.U32 R228, RZ, RZ, UR4 ;  /* 0x00000004ffe47e24 */ /* 0x000fe2000f8e00ff */
[----:B------:R-:W-:Y:S01]  /*12f0*/  CS2R R120, SRZ ;  /* 0x0000000000787805 */ /* 0x000fe2000001ff00 */
[----:B------:R-:W-:Y:S01]  /*1300*/  STL [R1+0x250], RZ ;  /* 0x000250ff01007387 */ /* 0x000fe20000100800 */
[----:B0-----:R-:W-:Y:S02]  /*1310*/  ISETP.GE.AND P0, PT, R2, 0x1, PT ;  /* 0x000000010200780c */ /* 0x001fe40003f06270 */
[----:B--2---:R-:W-:Y:S02]  /*1320*/  CS2R R2, SRZ ;  /* 0x0000000000027805 */ /* 0x004fe4000001ff00 */
[----:B------:R-:W-:Y:S01]  /*1330*/  CS2R R122, SRZ ;  /* 0x00000000007a7805 */ /* 0x000fe2000001ff00 */
[----:B------:R-:W-:Y:S01]  /*1340*/  STL [R1+0x24c], RZ ;  /* 0x00024cff01007387 */ /* 0x000fe20000100800 */
[----:B------:R-:W-:-:S02]  /*1350*/  CS2R R124, SRZ ;  /* 0x00000000007c7805 */ /* 0x000fc4000001ff00 */
[----:B------:R-:W-:Y:S02]  /*1360*/  CS2R R126, SRZ ;  /* 0x00000000007e7805 */ /* 0x000fe4000001ff00 */
[----:B------:R-:W-:Y:S01]  /*1370*/  CS2R R128, SRZ ;  /* 0x0000000000807805 */ /* 0x000fe2000001ff00 */
[----:B------:R-:W-:Y:S01]  /*1380*/  STL [R1+0x248], RZ ;  /* 0x000248ff01007387 */ /* 0x000fe20000100800 */
[----:B------:R-:W-:Y:S02]  /*1390*/  CS2R R130, SRZ ;  /* 0x0000000000827805 */ /* 0x000fe4000001ff00 */
[----:B------:R-:W-:Y:S02]  /*13a0*/  CS2R R132, SRZ ;  /* 0x0000000000847805 */ /* 0x000fe4000001ff00 */
        /* <DEDUP_REMOVED lines=118> */
[----:B------:R-:W-:-:S03]  /*1b10*/  CS2R R118, SRZ ;  /* 0x0000000000767805 */ /* 0x000fc6000001ff00 */
[----:B------:R-:W-:Y:S04]  /*1b20*/  STL [R1+0x1cc], RZ ;  /* 0x0001ccff01007387 */ /* 0x000fe80000100800 */
        /* <DEDUP_REMOVED lines=27> */
[----:B------:R-:W-:Y:S01]  /*1ce0*/  STL [R1+0x15c], RZ ;  /* 0x00015cff01007387 */ /* 0x000fe20000100800 */
[----:B------:R-:W0:Y:S03]  /*1cf0*/  S2R R0, SR_TID.X ;  /* 0x0000000000007919 */ /* 0x000e260000002100 */
        /* <DEDUP_REMOVED lines=8> */
[----:B0-----:R-:W-:-:S03]  /*1d80*/  LOP3.LUT R0, R0, 0x80, RZ, 0xc0, !PT ;  /* 0x0000008000007812 */ /* 0x001fc600078ec0ff */
[----:B------:R-:W-:Y:S01]  /*1d90*/  STL [R1+0x138], RZ ;  /* 0x000138ff01007387 */ /* 0x000fe20000100800 */
[----:B------:R-:W-:-:S03]  /*1da0*/  SHF.R.U32.HI R0, RZ, 0x7, R0 ;  /* 0x00000007ff007819 */ /* 0x000fc60000011600 */
        /* <DEDUP_REMOVED lines=33> */
[----:B------:R-:W0:Y:S04]  /*1fc0*/  SHFL.IDX PT, R0, R0, RZ, 0x1f ;  /* 0x00001fff00007589 */ /* 0x000e2800000e0000 */
[----:B------:R2:W-:Y:S04]  /*1fd0*/  STL [R1+0xb0], RZ ;  /* 0x0000b0ff01007387 */ /* 0x0005e80000100800 */
[----:B------:R2:W-:Y:S04]  /*1fe0*/  STL [R1+0xac], RZ ;  /* 0x0000acff01007387 */ /* 0x0005e80000100800 */
[----:B------:R2:W-:Y:S04]  /*1ff0*/  STL [R1+0xa8], RZ ;  /* 0x0000a8ff01007387 */ /* 0x0005e80000100800 */
[----:B------:R2:W-:Y:S04]  /*2000*/  STL [R1+0xa4], RZ ;  /* 0x0000a4ff01007387 */ /* 0x0005e80000100800 */
[----:B------:R2:W-:Y:S04]  /*2010*/  STL [R1+0xa0], RZ ;  /* 0x0000a0ff01007387 */ /* 0x0005e80000100800 */
[----:B------:R2:W-:Y:S01]  /*2020*/  STL [R1+0x9c], RZ ;  /* 0x00009cff01007387 */ /* 0x0005e20000100800 */
[----:B0-----:R-:W-:Y:S01]  /*2030*/  R2UR UR12, R0 ;  /* 0x00000000000c72ca */ /* 0x001fe200000e0000 */
[----:B------:R-:W-:-:S02]  /*2040*/  IMAD.MOV.U32 R0, RZ, RZ, RZ ;  /* 0x000000ffff007224 */ /* 0x000fc400078e00ff */
[----:B------:R2:W-:Y:S04]  /*2050*/  STL [R1+0x98], RZ ;  /* 0x000098ff01007387 */ /* 0x0005e80000100800 */
[----:B------:R2:W-:Y:S04]  /*2060*/  STL [R1+0x94], RZ ;  /* 0x000094ff01007387 */ /* 0x0005e80000100800 */
[----:B------:R2:W-:Y:S02]  /*2070*/  STL [R1+0x90], RZ ;  /* 0x000090ff01007387 */ /* 0x0005e40000100800 */
[----:B------:R-:W-:-:S02]  /*2080*/  ULEA.HI UR11, UR12, UR12, URZ, 0x1 ;  /* 0x0000000c0c0b7291 */ /* 0x000fc4000f8f083f */
[----:B------:R2:W-:Y:S02]  /*2090*/  STL [R1+0x8c], RZ ;  /* 0x00008cff01007387 */ /* 0x0005e40000100800 */
[----:B------:R-:W-:Y:S02]  /*20a0*/  ULOP3.LUT UR14, UR11, 0xffffe, URZ, 0xc0, !UPT ;  /* 0x000ffffe0b0e7892 */ /* 0x000fe4000f8ec03f */
[----:B------:R2:W-:Y:S01]  /*20b0*/  STL [R1+0x88], RZ ;  /* 0x000088ff01007387 */ /* 0x0005e20000100800 */
[----:B-1----:R-:W-:Y:S02]  /*20c0*/  ULEA UR11, UR17, UR16, 0x18 ;  /* 0x00000010110b7291 */ /* 0x002fe4000f8ec03f */
[----:B------:R-:W-:Y:S01]  /*20d0*/  UIADD3 UR14, UR12, -UR14, URZ ;  /* 0x8000000e0c0e7290 */ /* 0x000fe2000fffe03f */
[----:B------:R2:W-:Y:S03]  /*20e0*/  STL [R1+0x84], RZ ;  /* 0x000084ff01007387 */ /* 0x0005e60000100800 */
[----:B------:R-:W-:Y:S01]  /*20f0*/  ULEA UR14, UR14, UR11, 0xc ;  /* 0x0000000b0e0e7291 */ /* 0x000fe2000f8e603f */
[----:B------:R2:W-:Y:S03]  /*2100*/  STL [R1+0x80], RZ ;  /* 0x000080ff01007387 */ /* 0x0005e60000100800 */
[----:B------:R-:W-:Y:S01]  /*2110*/  UIADD3 UR14, UR14, 0x180, URZ ;  /* 0x000001800e0e7890 */ /* 0x000fe2000fffe03f */
[----:B------:R2:W-:Y:S03]  /*2120*/  STL [R1+0x7c], RZ ;  /* 0x00007cff01007387 */ /* 0x0005e60000100800 */
[----:B------:R-:W-:Y:S01]  /*2130*/  USHF.R.U32.HI UR12, URZ, 0x4, UR14 ;  /* 0x000000043f0c7899 */ /* 0x000fe2000801160e */
[----:B------:R2:W-:Y:S02]  /*2140*/  STL [R1+0x78], RZ ;  /* 0x000078ff01007387 */ /* 0x0005e40000100800 */
[----:B------:R-:W-:Y:S01]  /*2150*/  UMOV UR14, UR5 ;  /* 0x00000005000e7c82 */ /* 0x000fe20008000000 */
[----:B------:R-:W-:Y:S01]  /*2160*/  ULOP3.LUT UR12, UR12, 0x3fff, URZ, 0xc0, !UPT ;  /* 0x00003fff0c0c7892 */ /* 0x000fe2000f8ec03f */
[----:B------:R2:W-:Y:S04]  /*2170*/  STL [R1+0x74], RZ ;  /* 0x000074ff01007387 */ /* 0x0005e80000100800 */
        /* <DEDUP_REMOVED lines=28> */
[----:B------:R2:W-:Y:S01]  /*2340*/  STL [R1], RZ ;  /* 0x000000ff01007387 */ /* 0x0005e20000100800 */
[----:B------:R-:W-:Y:S05]  /*2350*/  @!P0 BRA `(.L_x_14) ;  /* 0x0000002400088947 */ /* 0x000fea0003800000 */
[----:B------:R-:W-:-:S06]  /*2360*/  UISETP.NE.AND UP0, UPT, UR23, 0x3, UPT ;  /* 0x000000031700788c */ /* 0x000fcc000bf05270 */
[----:B------:R-:W-:-:S13]  /*2370*/  PLOP3.LUT P1, PT, PT, PT, UP0, 0x80, 0x0 ;  /* 0x000000000000781c */ /* 0x000fda0003f2f008 */
[----:B------:R-:W-:Y:S05]  /*2380*/  @!P1 BRA `(.L_x_15) ;  /* 0x0000000000049947 */ /* 0x000fea0003800000 */
[----:B------:R-:W-:Y:S01]  /*2390*/  BPT.TRAP 0x1 ;  /* 0x000000040000795c */ /* 0x000fe20000300000 */
.L_x_15:
[----:B------:R-:W-:Y:S01]  /*23a0*/  ULEA UR6, UR5, UR11, 0x3 ;  /* 0x0000000b05067291 */ /* 0x000fe2000f8e183f */
[----:B------:R-:W-:-:S05]  /*23b0*/  IMAD.U32 R0, RZ, RZ, UR4 ;  /* 0x00000004ff007e24 */ /* 0x000fca000f8e00ff */
[----:B------:R-:W-:-:S04]  /*23c0*/  SHF.L.U32 R0, R0, 0x1f, RZ ;  /* 0x0000001f00007819 */ /* 0x000fc800000006ff */
[----:B------:R0:W1:Y:S01]  /*23d0*/  SYNCS.PHASECHK.TRANS64.TRYWAIT P0, [UR6], R0 ;  /* 0x00000000ff0075a7 */ /* 0x0000620008000146 */
[----:B------:R-:W-:Y:S05]  /*23e0*/  @!P1 BRA `(.L_x_16) ;  /* 0x0000000000049947 */ /* 0x000fea0003800000 */
[----:B------:R-:W-:Y:S01]  /*23f0*/  BPT.TRAP 0x1 ;  /* 0x000000040000795c */ /* 0x000fe20000300000 */
.L_x_16:
[----:B-1----:R-:W-:Y:S05]  /*2400*/  @P0 BRA `(.L_x_17) ;  /* 0x0000000000080947 */ /* 0x002fea0003800000 */
[----:B------:R-:W1:Y:S02]  /*2410*/  SYNCS.PHASECHK.TRANS64.TRYWAIT P0, [UR6], R0 ;  /* 0x00000000ff0075a7 */ /* 0x000e640008000146 */
[----:B-1----:R-:W-:Y:S05]  /*2420*/  @!P0 BRA `(.L_x_18) ;  /* 0x0000017400d88947 */ /* 0x002fea0003800000 */
.L_x_17:
[----:B------:R-:W-:Y:S01]  /*2430*/  UIADD3 UR6, UR11, 0x1b180, URZ ;  /* 0x0001b1800b067890 */ /* 0x000fe2000fffe03f */
[----:B------:R3:W-:Y:S01]  /*2440*/  STL [R1+0x270], RZ ;  /* 0x000270ff01007387 */ /* 0x0007e20000100800 */
[----:B------:R-:W-:Y:S01]  /*2450*/  ULOP3.LUT UR7, UR12, 0x10000, URZ, 0xfc, !UPT ;  /* 0x000100000c077892 */ /* 0x000fe2000f8efc3f */
[----:B------:R-:W-:Y:S01]  /*2460*/  WARPGROUP.ARRIVE ;  /* 0x00000000000079c5 */ /* 0x000fe20000000000 */
[----:B------:R-:W-:Y:S01]  /*2470*/  USHF.R.U32.HI UR6, URZ, 0x4, UR6 ;  /* 0x000000043f067899 */ /* 0x000fe20008011606 */
[----:B------:R3:W-:Y:S01]  /*2480*/  STL [R1+0x26c], RZ ;  /* 0x00026cff01007387 */ /* 0x0007e20000100800 */
[----:B------:R-:W-:Y:S01]  /*2490*/  UIMAD UR7, UR5, 0x300, UR7 ;  /* 0x00000300050778a4 */ /* 0x000fe2000f8e0207 */
[----:B01----:R-:W-:Y:S01]  /*24a0*/  IMAD.MOV.U32 R0, RZ, RZ, RZ ;  /* 0x000000ffff007224 */ /* 0x003fe200078e00ff */
[----:B------:R-:W-:Y:S01]  /*24b0*/  ULOP3.LUT UR6, UR6, 0x3fff, URZ, 0xc0, !UPT ;  /* 0x00003fff06067892 */ /* 0x000fe2000f8ec03f */
[----:B------:R3:W-:Y:S01]  /*24c0*/  STL [R1+0x268], RZ ;  /* 0x000268ff01007387 */ /* 0x0007e20000100800 */
[----:B------:R-:W-:Y:S01]  /*24d0*/  UMOV UR17, 0x80000020 ;  /* 0x8000002000117882 */ /* 0x000fe20000000000 */
[----:B------:R-:W-:Y:S01]  /*24e0*/  UMOV UR19, 0x80000020 ;  /* 0x8000002000137882 */ /* 0x000fe20000000000 */
[----:B------:R-:W-:Y:S01]  /*24f0*/  ULOP3.LUT UR6, UR6, 0x10000, URZ, 0xfc, !UPT ;  /* 0x0001000006067892 */ /* 0x000fe2000f8efc3f */
[----:B------:R3:W-:Y:S01]  /*2500*/  STL [R1+0x264], RZ ;  /* 0x000264ff01007387 */ /* 0x0007e20000100800 */
[----:B------:R-:W-:Y:S01]  /*2510*/  UMOV UR16, UR7 ;  /* 0x0000000700107c82 */ /* 0x000fe20008000000 */
[----:B------:R-:W-:Y:S01]  /*2520*/  CS2R R2, SRZ ;  /* 0x0000000000027805 */ /* 0x000fe2000001ff00 */
[----:B------:R-:W-:Y:S01]  /*2530*/  UIMAD UR8, UR5, 0x300, UR6 ;  /* 0x00000300050878a4 */ /* 0x000fe2000f8e0206 */
[----:B------:R3:W-:Y:S01]  /*2540*/  STL [R1+0x260], RZ ;  /* 0x000260ff01007387 */ /* 0x0007e20000100800 */
[----:B------:R-:W-:Y:S01]  /*2550*/  CS2R R4, SRZ ;  /* 0x0000000000047805 */ /* 0x000fe2000001ff00 */
[----:B------:R-:W-:Y:S01]  /*2560*/  UMOV UR6, 0x2 ;  /* 0x0000000200067882 */ /* 0x000fe20000000000 */
[----:B------:R-:W-:Y:S01]  /*2570*/  CS2R R6, SRZ ;  /* 0x0000000000067805 */ /* 0x000fe2000001ff00 */
[----:B------:R3:W-:Y:S01]  /*2580*/  STL [R1+0x25c], RZ ;  /* 0x00025cff01007387 */ /* 0x0007e20000100800 */
[----:B------:R-:W-:Y:S01]  /*2590*/  CS2R R8, SRZ ;  /* 0x0000000000087805 */ /* 0x000fe2000001ff00 */
[----:B------:R-:W-:Y:S01]  /*25a0*/  UMOV UR18, UR8 ;  /* 0x0000000800127c82 */ /* 0x000fe20008000000 */
[----:B------:R-:W-:Y:S01]  /*25b0*/  CS2R R10, SRZ ;  /* 0x00000000000a7805 */ /* 0x000fe2000001ff00 */
[----:B------:R3:W-:Y:S01]  /*25c0*/  STL [R1+0x258], RZ ;  /* 0x000258ff01007387 */ /* 0x0007e20000100800 */
[----:B------:R-:W-:Y:S01]  /*25d0*/  QGMMA.64x192x32.F32.E4M3.E4M3 R120, gdesc[UR16], RZ, !UPT ;  /* 0x02e00000107879f3 */ /* 0x000fe2000c7008ff */
[----:B------:R-:W-:Y:S01]  /*25e0*/  UIADD3 UR16, UR7, 0x200, URZ ;  /* 0x0000020007107890 */ /* 0x000fe2000fffe03f */
[----:B------:R-:W-:Y:S01]  /*25f0*/  CS2R R12, SRZ ;  /* 0x00000000000c7805 */ /* 0x000fe2000001ff00 */
[----:B------:R3:W-:Y:S01]  /*2600*/  STL [R1+0x254], RZ ;  /* 0x000254ff01007387 */ /* 0x0007e20000100800 */
[----:B------:R-:W-:Y:S01]  /*2610*/  UMOV UR17, 0x80000020 ;  /* 0x8000002000117882 */ /* 0x000fe20000000000 */
[----:B------:R-:W-:-:S02]  /*2620*/  CS2R R14, SRZ ;  /* 0x00000000000e7805 */ /* 0x000fc4000001ff00 */
[----:B------:R-:W-:Y:S01]  /*2630*/  CS2R R16, SRZ ;  /* 0x0000000000107805 */ /* 0x000fe2000001ff00 */
[----:B------:R3:W-:Y:S01]  /*2640*/  STL [R1+0x250], RZ ;  /* 0x000250ff01007387 */ /* 0x0007e20000100800 */
[----:B------:R-:W-:Y:S02]  /*2650*/  CS2R R18, SRZ ;  /* 0x0000000000127805 */ /* 0x000fe4000001ff00 */
[----:B------:R-:W-:Y:S02]  /*2660*/  CS2R R20, SRZ ;  /* 0x0000000000147805 */ /* 0x000fe4000001ff00 */
[----:B------:R-:W-:Y:S01]  /*2670*/  CS2R R22, SRZ ;  /* 0x0000000000167805 */ /* 0x000fe2000001ff00 */
[----:B------:R3:W-:Y:S01]  /*2680*/  STL [R1+0x24c], RZ ;  /* 0x00024cff01007387 */ /* 0x0007e20000100800 */
[----:B------:R-:W-:Y:S02]  /*2690*/  CS2R R216, SRZ ;  /* 0x0000000000d87805 */ /* 0x000fe4000001ff00 */
[----:B------:R-:W-:-:S02]  /*26a0*/  CS2R R218, SRZ ;  /* 0x0000000000da7805 */ /* 0x000fc4000001ff00 */
[----:B------:R-:W-:Y:S01]  /*26b0*/  CS2R R220, SRZ ;  /* 0x0000000000dc7805 */ /* 0x000fe2000001ff00 */
[----:B------:R3:W-:Y:S01]  /*26c0*/  STL [R1+0x248], RZ ;  /* 0x000248ff01007387 */ /* 0x0007e20000100800 */
[----:B------:R-:W-:Y:S02]  /*26d0*/  CS2R R222, SRZ ;  /* 0x0000000000de7805 */ /* 0x000fe4000001ff00 */
[----:B------:R-:W-:Y:S02]  /*26e0*/  CS2R R224, SRZ ;  /* 0x0000000000e07805 */ /* 0x000fe4000001ff00 */
[----:B------:R-:W-:Y:S01]  /*26f0*/  CS2R R226, SRZ ;  /* 0x0000000000e27805 */ /* 0x000fe2000001ff00 */
[----:B------:R3:W-:Y:S01]  /*2700*/  STL [R1+0x244], RZ ;  /* 0x000244ff01007387 */ /* 0x0007e20000100800 */
[----:B------:R-:W-:Y:S01]  /*2710*/  QGMMA.64x192x32.F32.E4M3.E4M3 R24, gdesc[UR16], RZ, !UPT ;  /* 0x02e00000101879f3 */ /* 0x000fe2000c7008ff */
[----:B------:R-:W-:Y:S02]  /*2720*/  UIADD3 UR16, UR7, 0x2, URZ ;  /* 0x0000000207107890 */ /* 0x000fe4000fffe03f */
[----:B------:R3:W-:Y:S01]  /*2730*/  STL [R1+0x240], RZ ;  /* 0x000240ff01007387 */ /* 0x0007e20000100800 */
[----:B------:R-:W-:Y:S01]  /*2740*/  UIADD3 UR18, UR8, 0x2, URZ ;  /* 0x0000000208127890 */ /* 0x000fe2000fffe03f */
[----:B------:R-:W-:-:S02]  /*2750*/  UMOV UR17, 0x80000020 ;  /* 0x8000002000117882 */ /* 0x000fc40000000000 */
[----:B------:R3:W-:Y:S01]  /*2760*/  STL [R1+0x23c], RZ ;  /* 0x00023cff01007387 */ /* 0x0007e20000100800 */
[----:B------:R-:W-:-:S03]  /*2770*/  UMOV UR19, 0x80000020 ;  /* 0x8000002000137882 */ /* 0x000fc60000000000 */
        /* <DEDUP_REMOVED lines=27> */
[----:B------:R3:W-:Y:S01]  /*2930*/  STL [R1+0x1cc], RZ ;  /* 0x0001ccff01007387 */ /* 0x0007e20000100800 */
[----:B------:R-:W-:Y:S01]  /*2940*/  QGMMA.64x192x32.F32.E4M3.E4M3 R120, gdesc[UR16], R120 ;  /* 0x02e00000107879f3 */ /* 0x000fe20008700878 */
[----:B------:R-:W-:-:S02]  /*2950*/  UIADD3 UR16, UR7, 0x202, URZ ;  /* 0x0000020207107890 */ /* 0x000fc4000fffe03f */
[----:B------:R3:W-:Y:S01]  /*2960*/  STL [R1+0x1c8], RZ ;  /* 0x0001c8ff01007387 */ /* 0x0007e20000100800 */
[----:B------:R-:W-:Y:S01]  /*2970*/  ULDC UR7, c[0x0][0x50c] ;  /* 0x0001430000077ab9 */ /* 0x000fe20000000800 */
[----:B------:R-:W-:Y:S01]  /*2980*/  UMOV UR17, 0x80000020 ;  /* 0x8000002000117882 */ /* 0x000fe20000000000 */
[----:B------:R-:W-:Y:S01]  /*2990*/  UISETP.NE.AND UP0, UPT, UR7, 0x2, UPT ;  /* 0x000000020700788c */ /* 0x000fe2000bf05270 */
[----:B------:R3:W-:Y:S03]  /*29a0*/  STL [R1+0x1c4], RZ ;  /* 0x0001c4ff01007387 */ /* 0x0007e60000100800 */
[----:B------:R-:W-:Y:S01]  /*29b0*/  USEL UR7, URZ, 0x1, UP0 ;  /* 0x000000013f077887 */ /* 0x000fe20008000000 */
[----:B------:R3:W-:Y:S04]  /*29c0*/  STL [R1+0x1c0], RZ ;  /* 0x0001c0ff01007387 */ /* 0x0007e80000100800 */
[----:B------:R3:W-:Y:S01]  /*29d0*/  STL [R1+0x1bc], RZ ;  /* 0x0001bcff01007387 */ /* 0x0007e20000100800 */
[----:B------:R-:W-:-:S03]  /*29e0*/  ISETP.NE.AND P0, PT, RZ, UR7, PT ;  /* 0x00000007ff007c0c */ /* 0x000fc6000bf05270 */
[----:B------:R3:W-:Y:S01]  /*29f0*/  STL [R1+0x1b8], RZ ;  /* 0x0001b8ff01007387 */ /* 0x0007e20000100800 */
[----:B------:R-:W-:Y:S03]  /*2a00*/  QGMMA.64x192x32.F32.E4M3.E4M3 R24, gdesc[UR16], R24, gsb0 ;  /* 0x02e00000101879f3 */ /* 0x000fe60008000818 */
        /* <DEDUP_REMOVED lines=111> */
[----:B------:R-:W-:Y:S02]  /*3100*/  WARPGROUP.DEPBAR.LE gsb0, 0x0 ;  /* 0x00008000000079c5 */ /* 0x000fe40000010000 */
[----:B------:R-:W-:-:S01]  /*3110*/  FADD R227, RZ, R120 ;  /* 0x00000078ffe37221 */ /* 0x000fc20000000000 */
[----:B------:R-:W-:Y:S01]  /*3120*/  FADD R226, RZ, R121 ;  /* 0x00000079ffe27221 */ /* 0x000fe20000000000 */
[----:B------:R-:W-:-:S01]  /*3130*/  FADD R225, RZ, R122 ;  /* 0x0000007affe17221 */ /* 0x000fc20000000000 */
[----:B------:R-:W-:Y:S01]  /*3140*/  FADD R224, RZ, R123 ;  /* 0x0000007bffe07221 */ /* 0x000fe20000000000 */
[----:B------:R-:W-:-:S01]  /*3150*/  FADD R223, RZ, R124 ;  /* 0x0000007cffdf7221 */ /* 0x000fc20000000000 */
[----:B------:R0:W-:Y:S01]  /*3160*/  STL [R1+0x284], R227 ;  /* 0x000284e301007387 */ /* 0x0001e20000100800 */
[----:B------:R-:W-:-:S01]  /*3170*/  FADD R222, RZ, R125 ;  /* 0x0000007dffde7221 */ /* 0x000fc20000000000 */
[----:B------:R-:W-:Y:S01]  /*3180*/  FADD R221, RZ, R126 ;  /* 0x0000007effdd7221 */ /* 0x000fe20000000000 */
[----:B------:R-:W-:-:S01]  /*3190*/  FADD R220, RZ, R127 ;  /* 0x0000007fffdc7221 */ /* 0x000fc20000000000 */
[----:B------:R-:W-:Y:S01]  /*31a0*/  FADD R219, RZ, R128 ;  /* 0x00000080ffdb7221 */ /* 0x000fe20000000000 */
[----:B------:R-:W-:-:S01]  /*31b0*/  FADD R218, RZ, R129 ;  /* 0x00000081ffda7221 */ /* 0x000fc20000000000 */
[----:B------:R-:W-:Y:S01]  /*31c0*/  FADD R217, RZ, R130 ;  /* 0x00000082ffd97221 */ /* 0x000fe20000000000 */
[----:B------:R-:W-:-:S01]  /*31d0*/  FADD R216, RZ, R131 ;  /* 0x00000083ffd87221 */ /* 0x000fc20000000000 */
[----:B------:R-:W-:Y:S01]  /*31e0*/  FADD R23, RZ, R132 ;  /* 0x00000084ff177221 */ /* 0x000fe20000000000 */
[----:B------:R-:W-:-:S01]  /*31f0*/  FADD R22, RZ, R133 ;  /* 0x00000085ff167221 */ /* 0x000fc20000000000 */
[----:B0-----:R-:W-:Y:S01]  /*3200*/  FADD R227, RZ, R155 ;  /* 0x0000009bffe37221 */ /* 0x001fe20000000000 */
[----:B------:R-:W-:-:S01]  /*3210*/  FADD R21, RZ, R134 ;  /* 0x00000086ff157221 */ /* 0x000fc20000000000 */
[----:B------:R-:W-:Y:S01]  /*3220*/  FADD R20, RZ, R135 ;  /* 0x00000087ff147221 */ /* 0x000fe20000000000 */
[----:B------:R-:W-:-:S01]  /*3230*/  FADD R19, RZ, R136 ;  /* 0x00000088ff137221 */ /* 0x000fc20000000000 */
[----:B------:R-:W-:Y:S01]  /*3240*/  FADD R18, RZ, R137 ;  /* 0x00000089ff127221 */ /* 0x000fe20000000000 */
[----:B------:R0:W-:Y:S01]  /*3250*/  STL [R1], R227 ;  /* 0x000000e301007387 */ /* 0x0001e20000100800 */
        /* <DEDUP_REMOVED lines=14> */
[----:B------:R0:W-:Y:S01]  /*3340*/  STL [R1+0x4], R227 ;  /* 0x000004e301007387 */ /* 0x0001e20000100800 */
[----:B------:R-:W-:-:S01]  /*3350*/  FADD R4, RZ, R151 ;  /* 0x00000097ff047221 */ /* 0x000fc20000000000 */
[----:B------:R-:W-:Y:S01]  /*3360*/  FADD R3, RZ, R152 ;  /* 0x00000098ff037221 */ /* 0x000fe20000000000 */
[----:B------:R-:W-:-:S01]  /*3370*/  FADD R2, RZ, R153 ;  /* 0x00000099ff027221 */ /* 0x000fc20000000000 */
[----:B------:R-:W-:Y:S01]  /*3380*/  FADD R0, RZ, R154 ;  /* 0x0000009aff007221 */ /* 0x000fe20000000000 */
[----:B0-----:R-:W-:-:S05]  /*3390*/  FADD R227, RZ, R157 ;  /* 0x0000009dffe37221 */ /* 0x001fca0000000000 */
[----:B------:R0:W-:Y:S02]  /*33a0*/  STL [R1+0x8], R227 ;  /* 0x000008e301007387 */ /* 0x0001e40000100800 */
        /* <DEDUP_REMOVED lines=307> */
[----:B------:R0:W-:Y:S04]  /*46e0*/  STL [R1+0x270], R227 ;  /* 0x000270e301007387 */ /* 0x0001e80000100800 */
[----:B0-----:R0:W5:Y:S01]  /*46f0*/  LDL.LU R227, [R1+0x284] ;  /* 0x0002840001e37983 */ /* 0x0011620000300800 */
[----:B------:R-:W-:-:S05]  /*4700*/  UMOV UR6, URZ ;  /* 0x0000003f00067c82 */ /* 0x000fca0008000000 */
.L_x_19:
[----:B------:R-:W-:-:S04]  /*4710*/  UIADD3 UR14, UR5, 0x1, URZ ;  /* 0x00000001050e7890 */ /* 0x000fc8000fffe03f */
[----:B------:R-:W-:-:S04]  /*4720*/  UISETP.NE.AND UP0, UPT, UR14, 0x9, UPT ;  /* 0x000000090e00788c */ /* 0x000fc8000bf05270 */
[----:B------:R-:W-:Y:S02]  /*4730*/  USEL UR8, URZ, 0x1, UP0 ;  /* 0x000000013f087887 */ /* 0x000fe40008000000 */
[----:B------:R-:W-:Y:S02]  /*4740*/  USEL UR14, UR14, URZ, UP0 ;  /* 0x0000003f0e0e7287 */ /* 0x000fe40008000000 */
[----:B------:R-:W-:-:S06]  /*4750*/  ULOP3.LUT UR8, UR4, UR8, URZ, 0x3c, !UPT ;  /* 0x0000000804087292 */ /* 0x000fcc000f8e3c3f */
[----:B------:R-:W-:Y:S01]  /*4760*/  IMAD.U32 R228, RZ, RZ, UR8 ;  /* 0x00000008ffe47e24 */ /* 0x000fe2000f8e00ff */
[----:B------:R-:W-:-:S06]  /*4770*/  UMOV UR8, 0x1 ;  /* 0x0000000100087882 */ /* 0x000fcc0000000000 */
.L_x_14:
[----:B------:R-:W-:-:S04]  /*4780*/  UISETP.LT.AND UP0, UPT, UR9, 0x1, UPT ;  /* 0x000000010900788c */ /* 0x000fc8000bf01270 */
[----:B------:R-:W-:-:S04]  /*4790*/  USEL UR16, UR9, 0x1, UP0 ;  /* 0x0000000109107887 */ /* 0x000fc80008000000 */
[----:B------:R-:W-:-:S04]  /*47a0*/  UIADD3 UR16, UR9, -UR16, URZ ;  /* 0x8000001009107290 */ /* 0x000fc8000fffe03f */
[----:B------:R-:W-:-:S06]  /*47b0*/  UISETP.GE.AND UP0, UPT, UR16, 0x1, UPT ;  /* 0x000000011000788c */ /* 0x000fcc000bf06270 */
[----:B------:R-:W-:-:S13]  /*47c0*/  PLOP3.LUT P0, PT, PT, PT, UP0, 0x80, 0x0 ;  /* 0x000000000000781c */ /* 0x000fda0003f0f008 */
[----:B------:R-:W-:Y:S05]  /*47d0*/  @!P0 BRA `(.L_x_20) ;  /* 0x0000002400a48947 */ /* 0x000fea0003800000 */
[----:B------:R-:W-:Y:S01]  /*47e0*/  UMOV UR24, UR16 ;  /* 0x0000001000187c82 */ /* 0x000fe20008000000 */
[----:B------:R-:W-:Y:S01]  /*47f0*/  UMOV UR25, UR5 ;  /* 0x0000000500197c82 */ /* 0x000fe20008000000 */
[----:B------:R-:W-:-:S05]  /*4800*/  ULDC UR26, c[0x0][0x50c] ;  /* 0x00014300001a7ab9 */ /* 0x000fca0000000800 */
.L_x_28:
[----:B------:R-:W-:-:S06]  /*4810*/  UISETP.NE.AND UP0, UPT, UR23, 0x3, UPT ;  /* 0x000000031700788c */ /* 0x000fcc000bf05270 */
[----:B------:R-:W-:-:S13]  /*4820*/  PLOP3.LUT P1, PT, PT, PT, UP0, 0x80, 0x0 ;  /* 0x000000000000781c */ /* 0x000fda0003f2f008 */
[----:B-1---5:R-:W-:Y:S05]  /*4830*/  @!P1 BRA `(.L_x_21) ;  /* 0x0000000000049947 */ /* 0x022fea0003800000 */
[----:B------:R-:W-:Y:S01]  /*4840*/  BPT.TRAP 0x1 ;  /* 0x000000040000795c */ /* 0x000fe20000300000 */
.L_x_21:
[----:B------:R-:W1:Y:S01]  /*4850*/  S2UR UR16, SR_CgaCtaId ;  /* 0x00000000001079c3 */ /* 0x000e620000008800 */
[----:B------:R-:W-:Y:S01]  /*4860*/  UMOV UR11, 0x400 ;  /* 0x00000400000b7882 */ /* 0x000fe20000000000 */
[----:B------:R-:W-:Y:S01]  /*4870*/  SHF.L.U32 R229, R228, 0x1f, RZ ;  /* 0x0000001fe4e57819 */ /* 0x000fe200000006ff */
[----:B-1----:R-:W-:-:S04]  /*4880*/  ULEA UR11, UR16, UR11, 0x18 ;  /* 0x0000000b100b7291 */ /* 0x002fc8000f8ec03f */
[----:B------:R-:W-:-:S09]  /*4890*/  ULEA UR16, UR14, UR11, 0x3 ;  /* 0x0000000b0e107291 */ /* 0x000fd2000f8e183f */
[----:B------:R1:W4:Y:S01]  /*48a0*/  SYNCS.PHASECHK.TRANS64.TRYWAIT P0, [UR16], R229 ;  /* 0x000000e5ff0075a7 */ /* 0x0003220008000150 */
[----:B------:R-:W-:Y:S05]  /*48b0*/  @!P1 BRA `(.L_x_22) ;  /* 0x0000000000049947 */ /* 0x000fea0003800000 */
[----:B------:R-:W-:Y:S01]  /*48c0*/  BPT.TRAP 0x1 ;  /* 0x000000040000795c */ /* 0x000fe20000300000 */
.L_x_22:
[----:B----4-:R-:W-:Y:S05]  /*48d0*/  @P0 BRA `(.L_x_23) ;  /* 0x0000000000080947 */ /* 0x010fea0003800000 */
[----:B------:R-:W4:Y:S02]  /*48e0*/  SYNCS.PHASECHK.TRANS64.TRYWAIT P0, [UR16], R229 ;  /* 0x000000e5ff0075a7 */ /* 0x000f240008000150 */
[----:B----4-:R-:W-:Y:S05]  /*48f0*/  @!P0 BRA `(.L_x_24) ;  /* 0x0000015000bc8947 */ /* 0x010fea0003800000 */
.L_x_23:
[----:B------:R-:W-:Y:S01]  /*4900*/  UIADD3 UR16, UR11, 0x1b180, URZ ;  /* 0x0001b1800b107890 */ /* 0x000fe2000fffe03f */
[----:B------:R-:W-:Y:S01]  /*4910*/  WARPGROUP.ARRIVE ;  /* 0x00000000000079c5 */ /* 0x000fe20000000000 */
[----:B------:R-:W-:Y:S02]  /*4920*/  UISETP.NE.AND UP0, UPT, UR7, URZ, UPT ;  /* 0x0000003f0700728c */ /* 0x000fe4000bf05270 */
[----:B------:R-:W-:Y:S02]  /*4930*/  USHF.R.U32.HI UR16, URZ, 0x4, UR16 ;  /* 0x000000043f107899 */ /* 0x000fe40008011610 */
[----:B------:R-:W-:Y:S02]  /*4940*/  USEL UR8, UR8, URZ, !UP0 ;  /* 0x0000003f08087287 */ /* 0x000fe4000c000000 */
[----:B------:R-:W-:Y:S02]  /*4950*/  ULOP3.LUT UR16, UR16, 0x3fff, URZ, 0xc0, !UPT ;  /* 0x00003fff10107892 */ /* 0x000fe4000f8ec03f */
[----:B------:R-:W-:-:S02]  /*4960*/  UISETP.NE.U32.AND UP0, UPT, UR8, URZ, UPT ;  /* 0x0000003f0800728c */ /* 0x000fc4000bf05070 */
[----:B------:R-:W-:Y:S02]  /*4970*/  ULOP3.LUT UR7, UR12, 0x10000, URZ, 0xfc, !UPT ;  /* 0x000100000c077892 */ /* 0x000fe4000f8efc3f */
[----:B------:R-:W-:Y:S02]  /*4980*/  ULOP3.LUT UR8, UR16, 0x10000, URZ, 0xfc, !UPT ;  /* 0x0001000010087892 */ /* 0x000fe4000f8efc3f */
[----:B------:R-:W-:Y:S02]  /*4990*/  UIMAD UR7, UR14, 0x300, UR7 ;  /* 0x000003000e0778a4 */ /* 0x000fe4000f8e0207 */
[----:B------:R-:W-:Y:S01]  /*49a0*/  UIMAD UR8, UR14, 0x300, UR8 ;  /* 0x000003000e0878a4 */ /* 0x000fe2000f8e0208 */
[----:B------:R-:W-:Y:S01]  /*49b0*/  UMOV UR17, 0x80000020 ;  /* 0x8000002000117882 */ /* 0x000fe20000000000 */
[----:B------:R-:W-:Y:S01]  /*49c0*/  UMOV UR19, 0x80000020 ;  /* 0x8000002000137882 */ /* 0x000fe20000000000 */
[----:B------:R-:W-:Y:S02]  /*49d0*/  UIADD3 UR6, UR6, 0x2, URZ ;  /* 0x0000000206067890 */ /* 0x000fe4000fffe03f */
[----:B------:R-:W-:-:S02]  /*49e0*/  UMOV UR16, UR7 ;  /* 0x0000000700107c82 */ /* 0x000fc40008000000 */
[----:B------:R-:W-:Y:S02]  /*49f0*/  UMOV UR18, UR8 ;  /* 0x0000000800127c82 */ /* 0x000fe40008000000 */
[----:B------:R-:W-:Y:S01]  /*4a00*/  QGMMA.64x192x32.F32.E4M3.E4M3 R120, gdesc[UR16], R120, UP0 ;  /* 0x02e00000107879f3 */ /* 0x000fe2000bf00878 */
[----:B------:R-:W-:Y:S01]  /*4a10*/  UIADD3 UR16, UR7, 0x200, URZ ;  /* 0x0000020007107890 */ /* 0x000fe2000fffe03f */
[----:B------:R-:W-:-:S15]  /*4a20*/  UMOV UR17, 0x80000020 ;  /* 0x8000002000117882 */ /* 0x000fde0000000000 */
[----:B------:R-:W-:-:S03]  /*4a30*/  NOP ;  /* 0x0000000000007918 */ /* 0x000fc60000000000 */
[----:B------:R-:W-:Y:S01]  /*4a40*/  QGMMA.64x192x32.F32.E4M3.E4M3 R24, gdesc[UR16], R24, UP0 ;  /* 0x02e00000101879f3 */ /* 0x000fe2000bf00818 */
[----:B------:R-:W-:Y:S02]  /*4a50*/  UIADD3 UR16, UR7, 0x2, URZ ;  /* 0x0000000207107890 */ /* 0x000fe4000fffe03f */
[----:B------:R-:W-:Y:S01]  /*4a60*/  UIADD3 UR18, UR8, 0x2, URZ ;  /* 0x0000000208127890 */ /* 0x000fe2000fffe03f */
[----:B------:R-:W-:Y:S01]  /*4a70*/  UMOV UR17, 0x80000020 ;  /* 0x8000002000117882 */ /* 0x000fe20000000000 */
[----:B------:R-:W-:Y:S01]  /*4a80*/  UMOV UR19, 0x80000020 ;  /* 0x8000002000137882 */ /* 0x000fe20000000000 */
[----:B------:R-:W-:-:S14]  /*4a90*/  UISETP.NE.AND UP0, UPT, UR6, UR26, UPT ;  /* 0x0000001a0600728c */ /* 0x000fdc000bf05270 */
[----:B------:R-:W-:Y:S01]  /*4aa0*/  QGMMA.64x192x32.F32.E4M3.E4M3 R120, gdesc[UR16], R120 ;  /* 0x02e00000107879f3 */ /* 0x000fe20008700878 */
[----:B------:R-:W-:Y:S01]  /*4ab0*/  UIADD3 UR16, UR7, 0x202, URZ ;  /* 0x0000020207107890 */ /* 0x000fe2000fffe03f */
[----:B------:R-:W-:Y:S01]  /*4ac0*/  UMOV UR17, 0x80000020 ;  /* 0x8000002000117882 */ /* 0x000fe20000000000 */
[----:B------:R-:W-:-:S06]  /*4ad0*/  USEL UR7, URZ, 0x1, UP0 ;  /* 0x000000013f077887 */ /* 0x000fcc0008000000 */
[----:B------:R-:W-:-:S11]  /*4ae0*/  ISETP.NE.AND P0, PT, RZ, UR7, PT ;  /* 0x00000007ff007c0c */ /* 0x000fd6000bf05270 */
[----:B------:R-:W-:Y:S03]  /*4af0*/  QGMMA.64x192x32.F32.E4M3.E4M3 R24, gdesc[UR16], R24, gsb0 ;  /* 0x02e00000101879f3 */ /* 0x000fe60008000818 */
[----:B------:R-:W-:Y:S02]  /*4b00*/  WARPGROUP.DEPBAR.LE gsb0, 0x1 ;  /* 0x00008000000079c5 */ /* 0x000fe40000010100 */
[----:B------:R-:W-:Y:S05]  /*4b10*/  @!P0 BRA `(.L_x_25) ;  /* 0x0000002000788947 */ /* 0x000fea0003800000 */
[----:B------:R-:W-:Y:S02]  /*4b20*/  WARPGROUP.DEPBAR.LE gsb0, 0x0 ;  /* 0x00008000000079c5 */ /* 0x000fe40000010000 */
[----:B-----5:R-:W-:-:S01]  /*4b30*/  FADD R227, R120, R227 ;  /* 0x000000e378e37221 */ /* 0x020fc20000000000 */
[----:B------:R-:W-:Y:S01]  /*4b40*/  FADD R226, R121, R226 ;  /* 0x000000e279e27221 */ /* 0x000fe20000000000 */
[----:B------:R-:W-:-:S01]  /*4b50*/  FADD R225, R122, R225 ;  /* 0x000000e17ae17221 */ /* 0x000fc20000000000 */
[----:B------:R-:W-:Y:S02]  /*4b60*/  FADD R224, R123, R224 ;  /* 0x000000e07be07221 */ /* 0x000fe40000000000 */
[----:B------:R4:W-:Y:S04]  /*4b70*/  STL [R1+0x284], R227 ;  /* 0x000284e301007387 */ /* 0x0009e80000100800 */
[----:B----4-:R-:W4:Y:S04]  /*4b80*/  LDL.LU R227, [R1+0xc] ;  /* 0x00000c0001e37983 */ /* 0x010f280000300800 */
[----:B------:R0:W-:Y:S04]  /*4b90*/  STL [R1+0x288], R226 ;  /* 0x000288e201007387 */ /* 0x0001e80000100800 */
[----:B0-----:R-:W2:Y:S04]  /*4ba0*/  LDL.LU R226, [R1+0x8] ;  /* 0x0000080001e27983 */ /* 0x001ea80000300800 */
[----:B------:R0:W-:Y:S04]  /*4bb0*/  STL [R1+0x28c], R225 ;  /* 0x00028ce101007387 */ /* 0x0001e80000100800 */
[----:B0-----:R-:W3:Y:S04]  /*4bc0*/  LDL.LU R225, [R1+0x4] ;  /* 0x0000040001e17983 */ /* 0x001ee80000300800 */
[----:B------:R0:W-:Y:S04]  /*4bd0*/  STL [R1+0x290], R224 ;  /* 0x000290e001007387 */ /* 0x0001e80000100800 */
[----:B0-----:R-:W3:Y:S01]  /*4be0*/  LDL.LU R224, [R1] ;  /* 0x0000000001e07983 */ /* 0x001ee20000300800 */
[----:B------:R-:W-:-:S01]  /*4bf0*/  FADD R223, R124, R223 ;  /* 0x000000df7cdf7221 */ /* 0x000fc20000000000 */
[----:B------:R-:W-:Y:S01]  /*4c00*/  FADD R222, R125, R222 ;  /* 0x000000de7dde7221 */ /* 0x000fe20000000000 */
[----:B------:R-:W-:-:S01]  /*4c10*/  FADD R221, R126, R221 ;  /* 0x000000dd7edd7221 */ /* 0x000fc20000000000 */
[----:B------:R-:W-:Y:S01]  /*4c20*/  FADD R220, R127, R220 ;  /* 0x000000dc7fdc7221 */ /* 0x000fe20000000000 */
[----:B------:R-:W-:-:S01]  /*4c30*/  FADD R219, R128, R219 ;  /* 0x000000db80db7221 */ /* 0x000fc20000000000 */
[----:B------:R-:W-:Y:S01]  /*4c40*/  STL [R1+0x294], R223 ;  /* 0x000294df01007387 */ /* 0x000fe20000100800 */
        /* <DEDUP_REMOVED lines=33> */
[----:B------:R-:W-:-:S02]  /*4e60*/  FADD R0, R154, R0 ;  /* 0x000000009a007221 */ /* 0x000fc40000000000 */
[----:B------:R-:W-:Y:S04]  /*4e70*/  STL [R1+0x2b8], R22 ;  /* 0x0002b81601007387 */ /* 0x000fe80000100800 */
[----:B------:R-:W-:Y:S04]  /*4e80*/  STL [R1+0x2bc], R21 ;  /* 0x0002bc1501007387 */ /* 0x000fe80000100800 */
[----:B------:R-:W-:Y:S04]  /*4e90*/  STL [R1+0x2c0], R20 ;  /* 0x0002c01401007387 */ /* 0x000fe80000100800 */
[----:B------:R-:W-:Y:S01]  /*4ea0*/  STL [R1+0x2c4], R19 ;  /* 0x0002c41301007387 */ /* 0x000fe20000100800 */
[----:B----4-:R-:W-:-:S01]  /*4eb0*/  FADD R227, R158, R227 ;  /* 0x000000e39ee37221 */ /* 0x010fc20000000000 */
[----:B--2---:R-:W-:Y:S01]  /*4ec0*/  FADD R226, R157, R226 ;  /* 0x000000e29de27221 */ /* 0x004fe20000000000 */
[----:B---3--:R-:W-:-:S01]  /*4ed0*/  FADD R225, R156, R225 ;  /* 0x000000e19ce17221 */ /* 0x008fc20000000000 */
[----:B------:R-:W-:-:S05]  /*4ee0*/  FADD R224, R155, R224 ;  /* 0x000000e09be07221 */ /* 0x000fca0000000000 */
[----:B------:R-:W-:Y:S04]  /*4ef0*/  STL [R1], R224 ;  /* 0x000000e001007387 */ /* 0x000fe80000100800 */
[----:B------:R0:W-:Y:S04]  /*4f00*/  STL [R1+0xc], R227 ;  /* 0x00000ce301007387 */ /* 0x0001e80000100800 */
[----:B------:R-:W-:Y:S04]  /*4f10*/  STL [R1+0x4], R225 ;  /* 0x000004e101007387 */ /* 0x000fe80000100800 */
[----:B0-----:R-:W2:Y:S04]  /*4f20*/  LDL.LU R227, [R1+0x10] ;  /* 0x0000100001e37983 */ /* 0x001ea80000300800 */
[----:B------:R0:W-:Y:S04]  /*4f30*/  STL [R1+0x8], R226 ;  /* 0x000008e201007387 */ /* 0x0001e80000100800 */
[----:B0-----:R-:W3:Y:S04]  /*4f40*/  LDL.LU R226, [R1+0x14] ;  /* 0x0000140001e27983 */ /* 0x001ee80000300800 */
[----:B------:R-:W4:Y:S04]  /*4f50*/  LDL.LU R225, [R1+0x18] ;  /* 0x0000180001e17983 */ /* 0x000f280000300800 */
        /* <DEDUP_REMOVED lines=13> */
[----:B------:R-:W4:Y:S01]  /*5030*/  LDL.LU R19, [R1+0x50] ;  /* 0x0000500001137983 */ /* 0x000f220000300800 */
[----:B--2---:R-:W-:-:S05]  /*5040*/  FADD R227, R159, R227 ;  /* 0x000000e39fe37221 */ /* 0x004fca0000000000 */
[----:B------:R0:W-:Y:S01]  /*5050*/  STL [R1+0x10], R227 ;  /* 0x000010e301007387 */ /* 0x0001e20000100800 */
[----:B---3--:R-:W-:-:S01]  /*5060*/  FADD R226, R160, R226 ;  /* 0x000000e2a0e27221 */ /* 0x008fc20000000000 */
[----:B----4-:R-:W-:-:S04]  /*5070*/  FADD R225, R161, R225 ;  /* 0x000000e1a1e17221 */ /* 0x010fc80000000000 */
[----:B------:R2:W-:Y:S01]  /*5080*/  STL [R1+0x14], R226 ;  /* 0x000014e201007387 */ /* 0x0005e20000100800 */
[----:B------:R-:W-:-:S03]  /*5090*/  FADD R224, R162, R224 ;  /* 0x000000e0a2e07221 */ /* 0x000fc60000000000 */
        /* <DEDUP_REMOVED lines=24> */
[----:B0-----:R-:W4:Y:S01]  /*5220*/  LDL.LU R227, [R1+0x54] ;  /* 0x0000540001e37983 */ /* 0x001f220000300800 */
[----:B------:R-:W-:-:S03]  /*5230*/  FADD R19, R175, R19 ;  /* 0x00000013af137221 */ /* 0x000fc60000000000 */
[----:B------:R0:W-:Y:S04]  /*5240*/  STL [R1+0x48], R21 ;  /* 0x0000481501007387 */ /* 0x0001e80000100800 */
[----:B--2---:R-:W2:Y:S04]  /*5250*/  LDL.LU R226, [R1+0x58] ;  /* 0x0000580001e27983 */ /* 0x004ea80000300800 */
[----:B------:R0:W-:Y:S04]  /*5260*/  STL [R1+0x4c], R20 ;  /* 0x00004c1401007387 */ /* 0x0001e80000100800 */
[----:B---3--:R-:W3:Y:S04]  /*5270*/  LDL.LU R225, [R1+0x5c] ;  /* 0x00005c0001e17983 */ /* 0x008ee80000300800 */
[----:B------:R0:W-:Y:S04]  /*5280*/  STL [R1+0x50], R19 ;  /* 0x0000501301007387 */ /* 0x0001e80000100800 */
[----:B----4-:R-:W4:Y:S04]  /*5290*/  LDL.LU R224, [R1+0x60] ;  /* 0x0000600001e07983 */ /* 0x010f280000300800 */
[----:B-1----:R-:W4:Y:S04]  /*52a0*/  LDL.LU R223, [R1+0x64] ;  /* 0x0000640001df7983 */ /* 0x002f280000300800 */
        /* <DEDUP_REMOVED lines=9> */
[----:B0-----:R-:W4:Y:S04]  /*5340*/  LDL.LU R21, [R1+0x8c] ;  /* 0x00008c0001157983 */ /* 0x001f280000300800 */
[----:B------:R-:W4:Y:S04]  /*5350*/  LDL.LU R20, [R1+0x90] ;  /* 0x0000900001147983 */ /* 0x000f280000300800 */
[----:B------:R-:W4:Y:S01]  /*5360*/  LDL.LU R19, [R1+0x94] ;  /* 0x0000940001137983 */ /* 0x000f220000300800 */
[----:B------:R-:W-:-:S01]  /*5370*/  FADD R227, R176, R227 ;  /* 0x000000e3b0e37221 */ /* 0x000fc20000000000 */
[----:B--2---:R-:W-:-:S04]  /*5380*/  FADD R226, R177, R226 ;  /* 0x000000e2b1e27221 */ /* 0x004fc80000000000 */
[----:B------:R0:W-:Y:S01]  /*5390*/  STL [R1+0x54], R227 ;  /* 0x000054e301007387 */ /* 0x0001e20000100800 */
[----:B---3--:R-:W-:-:S03]  /*53a0*/  FADD R225, R178, R225 ;  /* 0x000000e1b2e17221 */ /* 0x008fc60000000000 */
[----:B------:R1:W-:Y:S01]  /*53b0*/  STL [R1+0x58], R226 ;  /* 0x000058e201007387 */ /* 0x0003e20000100800 */
[----:B----4-:R-:W-:-:S03]  /*53c0*/  FADD R224, R179, R224 ;  /* 0x000000e0b3e07221 */ /* 0x010fc60000000000 */
        /* <DEDUP_REMOVED lines=27> */
[----:B-1----:R-:W4:Y:S04]  /*5580*/  LDL.LU R226, [R1+0x9c] ;  /* 0x00009c0001e27983 */ /* 0x002f280000300800 */
[----:B------:R1:W-:Y:S04]  /*5590*/  STL [R1+0x90], R20 ;  /* 0x0000901401007387 */ /* 0x0003e80000100800 */
[----:B--2---:R-:W2:Y:S04]  /*55a0*/  LDL.LU R225, [R1+0xa0] ;  /* 0x0000a00001e17983 */ /* 0x004ea80000300800 */
[----:B------:R1:W-:Y:S04]  /*55b0*/  STL [R1+0x94], R19 ;  /* 0x0000941301007387 */ /* 0x0003e80000100800 */
[----:B---3--:R-:W3:Y:S04]  /*55c0*/  LDL.LU R224, [R1+0xa4] ;  /* 0x0000a40001e07983 */ /* 0x008ee80000300800 */
[----:B----4-:R-:W4:Y:S04]  /*55d0*/  LDL.LU R223, [R1+0xa8] ;  /* 0x0000a80001df7983 */ /* 0x010f280000300800 */
        /* <DEDUP_REMOVED lines=10> */
[----:B-1----:R-:W4:Y:S04]  /*5680*/  LDL.LU R20, [R1+0xd4] ;  /* 0x0000d40001147983 */ /* 0x002f280000300800 */
[----:B------:R-:W4:Y:S01]  /*5690*/  LDL.LU R19, [R1+0xd8] ;  /* 0x0000d80001137983 */ /* 0x000f220000300800 */
[----:B------:R-:W-:-:S01]  /*56a0*/  FADD R227, R193, R227 ;  /* 0x000000e3c1e37221 */ /* 0x000fc20000000000 */
[----:B------:R-:W-:-:S04]  /*56b0*/  FADD R226, R194, R226 ;  /* 0x000000e2c2e27221 */ /* 0x000fc80000000000 */
[----:B------:R0:W-:Y:S01]  /*56c0*/  STL [R1+0x98], R227 ;  /* 0x000098e301007387 */ /* 0x0001e20000100800 */
[----:B--2---:R-:W-:-:S03]  /*56d0*/  FADD R225, R195, R225 ;  /* 0x000000e1c3e17221 */ /* 0x004fc60000000000 */
        /* <DEDUP_REMOVED lines=253> */
[----:B------:R-:W-:Y:S01]  /*66b0*/  STL [R1+0x1ec], R227 ;  /* 0x0001ece301007387 */ /* 0x000fe20000100800 */
[----:B--2---:R-:W-:-:S03]  /*66c0*/  FADD R225, R88, R225 ;  /* 0x000000e158e17221 */ /* 0x004fc60000000000 */
[----:B------:R-:W-:Y:S01]  /*66d0*/  STL [R1+0x1f0], R226 ;  /* 0x0001f0e201007387 */ /* 0x000fe20000100800 */
[----:B---3--:R-:W-:-:S03]  /*66e0*/  FADD R224, R89, R224 ;  /* 0x000000e059e07221 */ /* 0x008fc60000000000 */
[----:B------:R-:W-:Y:S01]  /*66f0*/  STL [R1+0x1f4], R225 ;  /* 0x0001f4e101007387 */ /* 0x000fe20000100800 */
[----:B----4-:R-:W-:-:S03]  /*6700*/  FADD R223, R90, R223 ;  /* 0x000000df5adf7221 */ /* 0x010fc60000000000 */
[----:B------:R-:W-:Y:S01]  /*6710*/  STL [R1+0x1f8], R224 ;  /* 0x0001f8e001007387 */ /* 0x000fe20000100800 */
[----:B------:R-:W-:-:S03]  /*6720*/  FADD R222, R91, R222 ;  /* 0x000000de5bde7221 */ /* 0x000fc60000000000 */
        /* <DEDUP_REMOVED lines=19> */
[----:B------:R-:W-:-:S01]  /*6860*/  FADD R20, R101, R20 ;  /* 0x0000001465147221 */ /* 0x000fc20000000000 */
[----:B------:R-:W-:-:S05]  /*6870*/  FADD R19, R102, R19 ;  /* 0x0000001366137221 */ /* 0x000fca0000000000 */
        /* <DEDUP_REMOVED lines=22> */
[----:B---3--:R-:W-:-:S03]  /*69e0*/  FADD R20, R104, R20 ;  /* 0x0000001468147221 */ /* 0x008fc60000000000 */
[----:B0-----:R0:W5:Y:S01]  /*69f0*/  LDL.LU R19, [R1+0x2c4] ;  /* 0x0002c40001137983 */ /* 0x0011620000300800 */
[----:B----4-:R-:W-:-:S03]  /*6a00*/  FADD R21, R105, R21 ;  /* 0x0000001569157221 */ /* 0x010fc60000000000 */
[----:B------:R1:W-:Y:S01]  /*6a10*/  STL [R1+0x234], R20 ;  /* 0x0002341401007387 */ /* 0x0003e20000100800 */
[----:B------:R-:W-:-:S01]  /*6a20*/  FADD R22, R106, R22 ;  /* 0x000000166a167221 */ /* 0x000fc20000000000 */
[----:B------:R-:W-:Y:S02]  /*6a30*/  FADD R23, R107, R23 ;  /* 0x000000176b177221 */ /* 0x000fe40000000000 */
[----:B-1----:R0:W5:Y:S01]  /*6a40*/  LDL.LU R20, [R1+0x2c0] ;  /* 0x0002c00001147983 */ /* 0x0021620000300800 */
[----:B------:R-:W-:-:S03]  /*6a50*/  FADD R216, R108, R216 ;  /* 0x000000d86cd87221 */ /* 0x000fc60000000000 */
[----:B------:R1:W-:Y:S01]  /*6a60*/  STL [R1+0x238], R21 ;  /* 0x0002381501007387 */ /* 0x0003e20000100800 */
[----:B------:R-:W-:-:S01]  /*6a70*/  FADD R217, R109, R217 ;  /* 0x000000d96dd97221 */ /* 0x000fc20000000000 */
[----:B------:R-:W-:Y:S02]  /*6a80*/  FADD R218, R110, R218 ;  /* 0x000000da6eda7221 */ /* 0x000fe40000000000 */
[----:B-1----:R0:W5:Y:S04]  /*6a90*/  LDL.LU R21, [R1+0x2bc] ;  /* 0x0002bc0001157983 */ /* 0x0021680000300800 */
[----:B------:R1:W-:Y:S01]  /*6aa0*/  STL [R1+0x23c], R22 ;  /* 0x00023c1601007387 */ /* 0x0003e20000100800 */
[----:B------:R-:W-:-:S01]  /*6ab0*/  FADD R219, R111, R219 ;  /* 0x000000db6fdb7221 */ /* 0x000fc20000000000 */
[----:B------:R-:W-:-:S02]  /*6ac0*/  FADD R220, R112, R220 ;  /* 0x000000dc70dc7221 */ /* 0x000fc40000000000 */
[----:B-1----:R0:W5:Y:S04]  /*6ad0*/  LDL.LU R22, [R1+0x2b8] ;  /* 0x0002b80001167983 */ /* 0x0021680000300800 */
[----:B------:R1:W-:Y:S01]  /*6ae0*/  STL [R1+0x240], R23 ;  /* 0x0002401701007387 */ /* 0x0003e20000100800 */
[----:B------:R-:W-:-:S01]  /*6af0*/  FADD R221, R113, R221 ;  /* 0x000000dd71dd7221 */ /* 0x000fc20000000000 */
[----:B------:R-:W-:Y:S02]  /*6b00*/  FADD R222, R114, R222 ;  /* 0x000000de72de7221 */ /* 0x000fe40000000000 */
[----:B-1----:R0:W5:Y:S04]  /*6b10*/  LDL.LU R23, [R1+0x2b4] ;  /* 0x0002b40001177983 */ /* 0x0021680000300800 */
[----:B------:R1:W-:Y:S01]  /*6b20*/  STL [R1+0x244], R216 ;  /* 0x000244d801007387 */ /* 0x0003e20000100800 */
[----:B------:R-:W-:-:S03]  /*6b30*/  FADD R223, R115, R223 ;  /* 0x000000df73df7221 */ /* 0x000fc60000000000 */
        /* <DEDUP_REMOVED lines=13> */
[----:B------:R1:W-:Y:S04]  /*6c10*/  STL [R1+0x258], R221 ;  /* 0x000258dd01007387 */ /* 0x0003e80000100800 */
        /* <DEDUP_REMOVED lines=12> */
[----:B-1----:R0:W5:Y:S01]  /*6ce0*/  LDL.LU R227, [R1+0x284] ;  /* 0x0002840001e37983 */ /* 0x0021620000300800 */
[----:B------:R-:W-:-:S05]  /*6cf0*/  UMOV UR6, URZ ;  /* 0x0000003f00067c82 */ /* 0x000fca0008000000 */
.L_x_25:
[----:B------:R-:W-:Y:S05]  /*6d00*/  @!P1 BRA `(.L_x_26) ;  /* 0x0000000000049947 */ /* 0x000fea0003800000 */
[----:B------:R-:W-:Y:S01]  /*6d10*/  BPT.TRAP 0x1 ;  /* 0x000000040000795c */ /* 0x000fe20000300000 */
.L_x_26:
[----:B------:R-:W-:Y:S02]  /*6d20*/  UISETP.GT.U32.AND UP0, UPT, UR13, 0x1, UPT ;  /* 0x000000010d00788c */ /* 0x000fe4000bf04070 */
[----:B------:R-:W-:-:S04]  /*6d30*/  ULEA UR8, UR25, UR11, 0x3 ;  /* 0x0000000b19087291 */ /* 0x000fc8000f8e183f */
[----:B------:R-:W-:Y:S01]  /*6d40*/  UIADD3 UR8, UR8, 0x48, URZ ;  /* 0x0000004808087890 */ /* 0x000fe2000fffe03f */
[----:B------:R-:W-:-:S03]  /*6d50*/  PLOP3.LUT P0, PT, PT, PT, UP0, 0x80, 0x0 ;  /* 0x000000000000781c */ /* 0x000fc60003f0f008 */
[----:B------:R-:W-:-:S09]  /*6d60*/  UPRMT UR8, URZ, 0x654, UR8 ;  /* 0x000006543f087896 */ /* 0x000fd20008000008 */
[----:B------:R-:W-:Y:S01]  /*6d70*/  SYNCS.ARRIVE.TRANS64.RED.A1T0 RZ, [UR8], RZ ;  /* 0x000000ffffff79a7 */ /* 0x000fe20008100408 */
[----:B------:R-:W-:Y:S05]  /*6d80*/  @P0 BRA `(.L_x_27) ;  /* 0x0000000000040947 */ /* 0x000fea0003800000 */
[----:B------:R-:W-:Y:S01]  /*6d90*/  BPT.TRAP 0x1 ;  /* 0x000000040000795c */ /* 0x000fe20000300000 */
.L_x_27:
[----:B------:R-:W-:Y:S02]  /*6da0*/  UISETP.GT.AND UP2, UPT, UR24, 0x1, UPT ;  /* 0x000000011800788c */ /* 0x000fe4000bf44270 */
[----:B------:R-:W-:Y:S02]  /*6db0*/  UIADD3 UR14, UR14, 0x1, URZ ;  /* 0x000000010e0e7890 */ /* 0x000fe4000fffe03f */
[----:B------:R-:W-:Y:S02]  /*6dc0*/  UIADD3 UR25, UR25, 0x1, URZ ;  /* 0x0000000119197890 */ /* 0x000fe4000fffe03f */
[----:B------:R-:W-:Y:S01]  /*6dd0*/  PLOP3.LUT P0, PT, PT, PT, UP2, 0x80, 0x0 ;  /* 0x000000000000781c */ /* 0x000fe20003f0f028 */
[----:B------:R-:W-:Y:S02]  /*6de0*/  UISETP.NE.AND UP0, UPT, UR14, 0x9, UPT ;  /* 0x000000090e00788c */ /* 0x000fe4000bf05270 */
[----:B------:R-:W-:Y:S02]  /*6df0*/  UISETP.NE.AND UP1, UPT, UR25, 0x9, UPT ;  /* 0x000000091900788c */ /* 0x000fe4000bf25270 */
[----:B------:R-:W-:-:S02]  /*6e00*/  USEL UR8, URZ, 0x1, UP0 ;  /* 0x000000013f087887 */ /* 0x000fc40008000000 */
[----:B------:R-:W-:Y:S02]  /*6e10*/  UIADD3 UR24, UR24, -0x1, URZ ;  /* 0xffffffff18187890 */ /* 0x000fe4000fffe03f */
[----:B------:R-:W-:Y:S02]  /*6e20*/  USEL UR14, UR14, URZ, UP0 ;  /* 0x0000003f0e0e7287 */ /* 0x000fe40008000000 */
[----:B------:R-:W-:Y:S01]  /*6e30*/  LOP3.LUT R228, R228, UR8, RZ, 0x3c, !PT ;  /* 0x00000008e4e47c12 */ /* 0x000fe2000f8e3cff */
[----:B------:R-:W-:Y:S01]  /*6e40*/  USEL UR25, UR25, URZ, UP1 ;  /* 0x0000003f19197287 */ /* 0x000fe20008800000 */
[----:B------:R-:W-:Y:S01]  /*6e50*/  UMOV UR8, 0x1 ;  /* 0x0000000100087882 */ /* 0x000fe20000000000 */
[----:B------:R-:W-:Y:S10]  /*6e60*/  @P0 BRA `(.L_x_28) ;  /* 0xffffffd800680947 */ /* 0x000ff4000383ffff */
.L_x_20:
[----:B------:R-:W-:-:S04]  /*6e70*/  UISETP.NE.AND UP0, UPT, UR6, URZ, UPT ;  /* 0x0000003f0600728c */ /* 0x000fc8000bf05270 */
[----:B------:R-:W-:-:S06]  /*6e80*/  USEL UR6, URZ, 0x1, !UP0 ;  /* 0x000000013f067887 */ /* 0x000fcc000c000000 */
[----:B------:R-:W-:-:S13]  /*6e90*/  ISETP.NE.AND P0, PT, RZ, UR6, PT ;  /* 0x00000006ff007c0c */ /* 0x000fda000bf05270 */
[----:B------:R-:W-:Y:S05]  /*6ea0*/  @!P0 BRA `(.L_x_29) ;  /* 0x0000002000e48947 */ /* 0x000fea0003800000 */
[----:B------:R-:W-:Y:S02]  /*6eb0*/  WARPGROUP.DEPBAR.LE gsb0, 0x0 ;  /* 0x00008000000079c5 */ /* 0x000fe40000010000 */
[----:B-----5:R-:W-:Y:S01]  /*6ec0*/  FADD R227, R120, R227 ;  /* 0x000000e378e37221 */ /* 0x020fe20000000000 */
[----:B------:R-:W-:-:S04]  /*6ed0*/  FADD R226, R121, R226 ;  /* 0x000000e279e27221 */ /* 0x000fc80000000000 */
[----:B------:R4:W-:Y:S04]  /*6ee0*/  STL [R1+0x284], R227 ;  /* 0x000284e301007387 */ /* 0x0009e80000100800 */
[----:B----4-:R-:W4:Y:S04]  /*6ef0*/  LDL.LU R227, [R1+0x4] ;  /* 0x0000040001e37983 */ /* 0x010f280000300800 */
[----:B------:R0:W-:Y:S04]  /*6f00*/  STL [R1+0x288], R226 ;  /* 0x000288e201007387 */ /* 0x0001e80000100800 */
[----:B0-----:R-:W2:Y:S01]  /*6f10*/  LDL.LU R226, [R1] ;  /* 0x0000000001e27983 */ /* 0x001ea20000300800 */
[----:B------:R-:W-:Y:S01]  /*6f20*/  FADD R225, R122, R225 ;  /* 0x000000e17ae17221 */ /* 0x000fe20000000000 */
[----:B------:R-:W-:Y:S01]  /*6f30*/  FADD R224, R123, R224 ;  /* 0x000000e07be07221 */ /* 0x000fe20000000000 */
[----:B------:R-:W-:Y:S01]  /*6f40*/  FADD R223, R124, R223 ;  /* 0x000000df7cdf7221 */ /* 0x000fe20000000000 */
[----:B------:R-:W-:Y:S01]  /*6f50*/  FADD R222, R125, R222 ;  /* 0x000000de7dde7221 */ /* 0x000fe20000000000 */
[----:B------:R-:W-:Y:S01]  /*6f60*/  FADD R221, R126, R221 ;  /* 0x000000dd7edd7221 */ /* 0x000fe20000000000 */
[----:B------:R-:W-:Y:S01]  /*6f70*/  STL [R1+0x28c], R225 ;  /* 0x00028ce101007387 */ /* 0x000fe20000100800 */
        /* <DEDUP_REMOVED lines=36> */
[----:B------:R-:W-:-:S03]  /*71c0*/  FADD R0, R154, R0 ;  /* 0x000000009a007221 */ /* 0x000fc60000000000 */
[----:B------:R-:W-:Y:S04]  /*71d0*/  STL [R1+0x2b4], R23 ;  /* 0x0002b41701007387 */ /* 0x000fe80000100800 */
        /* <DEDUP_REMOVED lines=17> */
[----:B------:R0:W-:Y:S04]  /*72f0*/  STL [R1+0x2fc], R5 ;  /* 0x0002fc0501007387 */ /* 0x0001e80000100800 */
[----:B0-----:R-:W3:Y:S04]  /*7300*/  LDL.LU R5, [R1+0x8] ;  /* 0x0000080001057983 */ /* 0x001ee80000300800 */
[----:B------:R-:W3:Y:S01]  /*7310*/  LDL.LU R6, [R1+0xc] ;  /* 0x00000c0001067983 */ /* 0x000ee20000300800 */
[----:B----4-:R-:W-:Y:S01]  /*7320*/  FADD R227, R156, R227 ;  /* 0x000000e39ce37221 */ /* 0x010fe20000000000 */
[----:B--2---:R-:W-:-:S05]  /*7330*/  FADD R226, R155, R226 ;  /* 0x000000e29be27221 */ /* 0x004fca0000000000 */
[----:B------:R0:W-:Y:S04]  /*7340*/  STL [R1], R226 ;  /* 0x000000e201007387 */ /* 0x0001e80000100800 */
[----:B------:R-:W2:Y:S04]  /*7350*/  LDL.LU R7, [R1+0x10] ;  /* 0x0000100001077983 */ /* 0x000ea80000300800 */
[----:B------:R4:W-:Y:S04]  /*7360*/  STL [R1+0x4], R227 ;  /* 0x000004e301007387 */ /* 0x0009e80000100800 */
[----:B------:R-:W2:Y:S04]  /*7370*/  LDL.LU R8, [R1+0x14] ;  /* 0x0000140001087983 */ /* 0x000ea80000300800 */
        /* <DEDUP_REMOVED lines=25> */
[----:B0-----:R-:W2:Y:S04]  /*7510*/  LDL.LU R226, [R1+0x7c] ;  /* 0x00007c0001e27983 */ /* 0x001ea80000300800 */
[----:B----4-:R-:W4:Y:S01]  /*7520*/  LDL.LU R227, [R1+0x80] ;  /* 0x0000800001e37983 */ /* 0x010f220000300800 */
[----:B---3--:R-:W-:Y:S01]  /*7530*/  FADD R5, R157, R5 ;  /* 0x000000059d057221 */ /* 0x008fe20000000000 */
[----:B------:R-:W-:-:S04]  /*7540*/  FADD R6, R158, R6 ;  /* 0x000000069e067221 */ /* 0x000fc80000000000 */
[----:B------:R0:W-:Y:S04]  /*7550*/  STL [R1+0x8], R5 ;  /* 0x0000080501007387 */ /* 0x0001e80000100800 */
[----:B------:R3:W-:Y:S01]  /*7560*/  STL [R1+0xc], R6 ;  /* 0x00000c0601007387 */ /* 0x0007e20000100800 */
[----:B--2---:R-:W-:Y:S01]  /*7570*/  FADD R7, R159, R7 ;  /* 0x000000079f077221 */ /* 0x004fe20000000000 */
[----:B------:R-:W-:-:S04]  /*7580*/  FADD R8, R160, R8 ;  /* 0x00000008a0087221 */ /* 0x000fc80000000000 */
        /* <DEDUP_REMOVED lines=52> */
[----:B0-----:R-:W2:Y:S01]  /*78d0*/  LDL.LU R5, [R1+0x84] ;  /* 0x0000840001057983 */ /* 0x001ea20000300800 */
[----:B----4-:R-:W-:-:S03]  /*78e0*/  FADD R227, R187, R227 ;  /* 0x000000e3bbe37221 */ /* 0x010fc60000000000 */
[----:B------:R0:W-:Y:S04]  /*78f0*/  STL [R1+0x78], R225 ;  /* 0x000078e101007387 */ /* 0x0001e80000100800 */
[----:B---3--:R-:W3:Y:S04]  /*7900*/  LDL.LU R6, [R1+0x88] ;  /* 0x0000880001067983 */ /* 0x008ee80000300800 */
[----:B------:R4:W-:Y:S04]  /*7910*/  STL [R1+0x7c], R226 ;  /* 0x00007ce201007387 */ /* 0x0009e80000100800 */
[----:B--2---:R-:W2:Y:S04]  /*7920*/  LDL.LU R7, [R1+0x8c] ;  /* 0x00008c0001077983 */ /* 0x004ea80000300800 */
[----:B------:R4:W-:Y:S04]  /*7930*/  STL [R1+0x80], R227 ;  /* 0x000080e301007387 */ /* 0x0009e80000100800 */
[----:B-1----:R-:W2:Y:S04]  /*7940*/  LDL.LU R8, [R1+0x90] ;  /* 0x0000900001087983 */ /* 0x002ea80000300800 */
        /* <DEDUP_REMOVED lines=25> */
[----:B----4-:R-:W4:Y:S04]  /*7ae0*/  LDL.LU R226, [R1+0xf8] ;  /* 0x0000f80001e27983 */ /* 0x010f280000300800 */
[----:B------:R-:W4:Y:S01]  /*7af0*/  LDL.LU R227, [R1+0xfc] ;  /* 0x0000fc0001e37983 */ /* 0x000f220000300800 */
[----:B------:R-:W-:Y:S01]  /*7b00*/  FADD R5, R188, R5 ;  /* 0x00000005bc057221 */ /* 0x000fe20000000000 */
[----:B---3--:R-:W-:-:S04]  /*7b10*/  FADD R6, R189, R6 ;  /* 0x00000006bd067221 */ /* 0x008fc80000000000 */
[----:B------:R0:W-:Y:S01]  /*7b20*/  STL [R1+0x84], R5 ;  /* 0x0000840501007387 */ /* 0x0001e20000100800 */
[----:B--2---:R-:W-:-:S03]  /*7b30*/  FADD R7, R190, R7 ;  /* 0x00000007be077221 */ /* 0x004fc60000000000 */
        /* <DEDUP_REMOVED lines=53> */
[----:B----4-:R-:W-:-:S03]  /*7e90*/  FADD R226, R25, R226 ;  /* 0x000000e219e27221 */ /* 0x010fc60000000000 */
        /* <DEDUP_REMOVED lines=8> */
[----:B------:R-:W3:Y:S04]  /*7f20*/  LDL.LU R9, [R1+0x110] ;  /* 0x0001100001097983 */ /* 0x000ee80000300800 */
        /* <DEDUP_REMOVED lines=23> */
[----:B0-----:R-:W3:Y:S04]  /*80a0*/  LDL.LU R225, [R1+0x170] ;  /* 0x0001700001e17983 */ /* 0x001ee80000300800 */
[----:B-1----:R-:W3:Y:S04]  /*80b0*/  LDL.LU R226, [R1+0x174] ;  /* 0x0001740001e27983 */ /* 0x002ee80000300800 */
[----:B------:R-:W3:Y:S01]  /*80c0*/  LDL.LU R227, [R1+0x178] ;  /* 0x0001780001e37983 */ /* 0x000ee20000300800 */
[----:B----4-:R-:W-:Y:S01]  /*80d0*/  FADD R5, R27, R5 ;  /* 0x000000051b057221 */ /* 0x010fe20000000000 */
[----:B------:R-:W-:-:S04]  /*80e0*/  FADD R6, R28, R6 ;  /* 0x000000061c067221 */ /* 0x000fc80000000000 */
[----:B------:R0:W-:Y:S01]  /*80f0*/  STL [R1+0x100], R5 ;  /* 0x0001000501007387 */ /* 0x0001e20000100800 */
[----:B--2---:R-:W-:-:S03]  /*8100*/  FADD R7, R29, R7 ;  /* 0x000000071d077221 */ /* 0x004fc60000000000 */
[----:B------:R1:W-:Y:S01]  /*8110*/  STL [R1+0x104], R6 ;  /* 0x0001040601007387 */ /* 0x0003e20000100800 */
[----:B---3--:R-:W-:-:S03]  /*8120*/  FADD R8, R30, R8 ;  /* 0x000000081e087221 */ /* 0x008fc60000000000 */
        /* <DEDUP_REMOVED lines=87> */
[----:B------:R-:W-:Y:S01]  /*86a0*/  FADD R5, R58, R5 ;  /* 0x000000053a057221 */ /* 0x000fe20000000000 */
        /* <DEDUP_REMOVED lines=92> */
[----:B------:R-:W-:-:S05]  /*8c70*/  FADD R5, R89, R5 ;  /* 0x0000000559057221 */ /* 0x000fca0000000000 */
[----:B------:R0:W-:Y:S01]  /*8c80*/  STL [R1+0x1f8], R5 ;  /* 0x0001f80501007387 */ /* 0x0001e20000100800 */
[----:B------:R-:W-:-:S03]  /*8c90*/  FADD R6, R90, R6 ;  /* 0x000000065a067221 */ /* 0x000fc60000000000 */
[----:B0-----:R0:W5:Y:S01]  /*8ca0*/  LDL.LU R5, [R1+0x2fc] ;  /* 0x0002fc0001057983 */ /* 0x0011620000300800 */
[----:B--2---:R-:W-:-:S03]  /*8cb0*/  FADD R7, R91, R7 ;  /* 0x000000075b077221 */ /* 0x004fc60000000000 */
[----:B------:R1:W-:Y:S01]  /*8cc0*/  STL [R1+0x1fc], R6 ;  /* 0x0001fc0601007387 */ /* 0x0003e20000100800 */
[----:B---3--:R-:W-:Y:S01]  /*8cd0*/  FADD R8, R92, R8 ;  /* 0x000000085c087221 */ /* 0x008fe20000000000 */
[----:B----4-:R-:W-:Y:S02]  /*8ce0*/  FADD R9, R93, R9 ;  /* 0x000000095d097221 */ /* 0x010fe40000000000 */
[----:B-1----:R0:W5:Y:S01]  /*8cf0*/  LDL.LU R6, [R1+0x2f8] ;  /* 0x0002f80001067983 */ /* 0x0021620000300800 */
[----:B------:R-:W-:-:S03]  /*8d00*/  FADD R10, R94, R10 ;  /* 0x0000000a5e0a7221 */ /* 0x000fc60000000000 */
[----:B------:R1:W-:Y:S01]  /*8d10*/  STL [R1+0x200], R7 ;  /* 0x0002000701007387 */ /* 0x0003e20000100800 */
[----:B------:R-:W-:-:S03]  /*8d20*/  FADD R11, R95, R11 ;  /* 0x0000000b5f0b7221 */ /* 0x000fc60000000000 */
[----:B-1----:R0:W5:Y:S01]  /*8d30*/  LDL.LU R7, [R1+0x2f4] ;  /* 0x0002f40001077983 */ /* 0x0021620000300800 */
[----:B------:R-:W-:-:S03]  /*8d40*/  FADD R12, R96, R12 ;  /* 0x0000000c600c7221 */ /* 0x000fc60000000000 */
[----:B------:R1:W-:Y:S01]  /*8d50*/  STL [R1+0x204], R8 ;  /* 0x0002040801007387 */ /* 0x0003e20000100800 */
[----:B------:R-:W-:Y:S01]  /*8d60*/  FADD R13, R97, R13 ;  /* 0x0000000d610d7221 */ /* 0x000fe20000000000 */
[----:B------:R-:W-:Y:S02]  /*8d70*/  FADD R14, R98, R14 ;  /* 0x0000000e620e7221 */ /* 0x000fe40000000000 */
[----:B-1----:R0:W5:Y:S04]  /*8d80*/  LDL.LU R8, [R1+0x2f0] ;  /* 0x0002f00001087983 */ /* 0x0021680000300800 */
[----:B------:R1:W-:Y:S01]  /*8d90*/  STL [R1+0x208], R9 ;  /* 0x0002080901007387 */ /* 0x0003e20000100800 */
[----:B------:R-:W-:Y:S01]  /*8da0*/  FADD R15, R99, R15 ;  /* 0x0000000f630f7221 */ /* 0x000fe20000000000 */
[----:B------:R-:W-:-:S02]  /*8db0*/  FADD R16, R100, R16 ;  /* 0x0000001064107221 */ /* 0x000fc40000000000 */
        /* <DEDUP_REMOVED lines=71> */
[----:B-1----:R0:W5:Y:S02]  /*9230*/  LDL.LU R227, [R1+0x284] ;  /* 0x0002840001e37983 */ /* 0x0021640000300800 */
.L_x_29:
[----:B------:R-:W-:Y:S02]  /*9240*/  WARPGROUP.DEPBAR.LE gsb0, 0x0 ;  /* 0x00008000000079c5 */ /* 0x000fe40000010000 */
[----:B------:R-:W4:Y:S02]  /*9250*/  LDC R24, c[0x0][0x28c] ;  /* 0x0000a300ff187b82 */ /* 0x000f240000000800 */
[----:B----4-:R-:W-:-:S13]  /*9260*/  ISETP.GE.AND P0, PT, R24, 0x1, PT ;  /* 0x000000011800780c */ /* 0x010fda0003f06270 */
[----:B------:R-:W-:Y:S05]  /*9270*/  @!P0 BRA `(.L_x_30) ;  /* 0x0000000000488947 */ /* 0x000fea0003800000 */
[----:B------:R-:W-:-:S06]  /*9280*/  UISETP.NE.AND UP0, UPT, UR23, 0x3, UPT ;  /* 0x000000031700788c */ /* 0x000fcc000bf05270 */
[----:B------:R-:W-:-:S13]  /*9290*/  PLOP3.LUT P0, PT, PT, PT, UP0, 0x80, 0x0 ;  /* 0x000000000000781c */ /* 0x000fda0003f0f008 */
[----:B------:R-:W-:Y:S05]  /*92a0*/  @!P0 BRA `(.L_x_31) ;  /* 0x0000000000048947 */ /* 0x000fea0003800000 */
[----:B------:R-:W-:Y:S01]  /*92b0*/  BPT.TRAP 0x1 ;  /* 0x000000040000795c */ /* 0x000fe20000300000 */
.L_x_31:
[----:B------:R-:W-:-:S04]  /*92c0*/  UISETP.LT.AND UP0, UPT, UR9, 0x1, UPT ;  /* 0x000000010900788c */ /* 0x000fc8000bf01270 */
[----:B------:R-:W-:Y:S02]  /*92d0*/  USEL UR8, UR9, 0x1, UP0 ;  /* 0x0000000109087887 */ /* 0x000fe40008000000 */
[----:B------:R-:W-:Y:S02]  /*92e0*/  UISETP.GT.U32.AND UP0, UPT, UR13, 0x1, UPT ;  /* 0x000000010d00788c */ /* 0x000fe4000bf04070 */
[----:B------:R-:W-:-:S04]  /*92f0*/  UIADD3 UR8, UR5, UR9, -UR8 ;  /* 0x0000000905087290 */ /* 0x000fc8000fffe808 */
[----:B------:R-:W-:Y:S01]  /*9300*/  UIMAD.WIDE.U32 UR6, UR8, 0x38e38e39, URZ ;  /* 0x38e38e39080678a5 */ /* 0x000fe2000f8e003f */
[----:B------:R-:W-:-:S03]  /*9310*/  PLOP3.LUT P0, PT, PT, PT, UP0, 0x80, 0x0 ;  /* 0x000000000000781c */ /* 0x000fc60003f0f008 */
[----:B------:R-:W-:-:S04]  /*9320*/  USHF.R.U32.HI UR6, URZ, 0x1, UR7 ;  /* 0x000000013f067899 */ /* 0x000fc80008011607 */
[----:B------:R-:W-:-:S04]  /*9330*/  UIMAD UR8, UR6, -0x9, UR8 ;  /* 0xfffffff7060878a4 */ /* 0x000fc8000f8e0208 */
[----:B------:R-:W-:-:S04]  /*9340*/  ULEA UR8, UR8, UR11, 0x3 ;  /* 0x0000000b08087291 */ /* 0x000fc8000f8e183f */
[----:B------:R-:W-:-:S04]  /*9350*/  UIADD3 UR8, UR8, 0x48, URZ ;  /* 0x0000004808087890 */ /* 0x000fc8000fffe03f */
[----:B------:R-:W-:-:S09]  /*9360*/  UPRMT UR8, URZ, 0x654, UR8 ;  /* 0x000006543f087896 */ /* 0x000fd20008000008 */
[----:B------:R-:W-:Y:S01]  /*9370*/  SYNCS.ARRIVE.TRANS64.RED.A1T0 RZ, [UR8], RZ ;  /* 0x000000ffffff79a7 */ /* 0x000fe20008100408 */
[----:B------:R-:W-:Y:S05]  /*9380*/  @P0 BRA `(.L_x_30) ;  /* 0x0000000000040947 */ /* 0x000fea0003800000 */
[----:B------:R-:W-:Y:S01]  /*9390*/  BPT.TRAP 0x1 ;  /* 0x000000040000795c */ /* 0x000fe20000300000 */
.L_x_30:
[----:B------:R4:W-:Y:S01]  /*93a0*/  STL [R1+0x288], R2 ;  /* 0x0002880201007387 */ /* 0x0009e20000100800 */
[----:B------:R-:W0:Y:S01]  /*93b0*/  LDC R28, c[0x0][0x288] ;  /* 0x0000a200ff1c7b82 */ /* 0x000e220000000800 */
[----:B------:R-:W-:Y:S02]  /*93c0*/  UIADD3 UR8, UR9, UR5, URZ ;  /* 0x0000000509087290 */ /* 0x000fe4000fffe03f */
[----:B-----5:R1:W-:Y:S01]  /*93d0*/  STL [R1+0x284], R0 ;  /* 0x0002840001007387 */ /* 0x0203e20000100800 */
[----:B------:R-:W-:Y:S01]  /*93e0*/  USHF.R.S32.HI UR11, URZ, 0x1f, UR10 ;  /* 0x0000001f3f0b7899 */ /* 0x000fe2000801140a */
[----:B------:R-:W-:Y:S01]  /*93f0*/  ULDC UR14, c[0x0][0x284] ;  /* 0x0000a100000e7ab9 */ /* 0x000fe20000000800 */
[----:B------:R-:W-:Y:S01]  /*9400*/  ULDC.64 UR16, c[0x0][0x5d0] ;  /* 0x0001740000107ab9 */ /* 0x000fe20000000a00 */
[----:B----4-:R-:W4:Y:S01]  /*9410*/  S2R R2, SR_TID.X ;  /* 0x0000000000027919 */ /* 0x010f220000002100 */
[----:B-1----:R-:W2:Y:S01]  /*9420*/  LDL.LU R0, [R1+0x280] ;  /* 0x0002800001007983 */ /* 0x002ea20000300800 */
[----:B------:R-:W-:Y:S01]  /*9430*/  UISETP.GE.U32.AND UP1, UPT, UR9, 0x9, UPT ;  /* 0x000000090900788c */ /* 0x000fe2000bf26070 */
[----:B----4-:R-:W-:-:S02]  /*9440*/  SHF.R.U32.HI R24, RZ, 0x2, R2 ;  /* 0x00000002ff187819 */ /* 0x010fc40000011602 */
[----:B------:R-:W-:Y:S02]  /*9450*/  LOP3.LUT R26, R2, 0x60, RZ, 0xc0, !PT ;  /* 0x00000060021a7812 */ /* 0x000fe400078ec0ff */
[----:B------:R-:W-:Y:S02]  /*9460*/  SHF.R.U32.HI R27, RZ, 0x7, R2 ;  /* 0x00000007ff1b7819 */ /* 0x000fe40000011602 */
[----:B------:R-:W-:Y:S02]  /*9470*/  LOP3.LUT R25, R24, 0x7, RZ, 0xc0, !PT ;  /* 0x0000000718197812 */ /* 0x000fe400078ec0ff */
[----:B------:R-:W-:Y:S02]  /*9480*/  SHF.R.U32.HI R26, RZ, 0x1, R26 ;  /* 0x00000001ff1a7819 */ /* 0x000fe4000001161a */
[----:B------:R-:W-:Y:S02]  /*9490*/  LOP3.LUT R24, R27, 0x1, RZ, 0xc0, !PT ;  /* 0x000000011b187812 */ /* 0x000fe400078ec0ff */
[----:B------:R-:W-:-:S03]  /*94a0*/  IADD3 R27, RZ, -R26, -R25 ;  /* 0x8000001aff1b7210 */ /* 0x000fc60007ffe819 */
[C---:B------:R-:W-:Y:S02]  /*94b0*/  IMAD.SHL.U32 R30, R24.reuse, 0x40, RZ ;  /* 0x00000040181e7824 */ /* 0x040fe400078e00ff */
[----:B------:R-:W-:-:S03]  /*94c0*/  IMAD R40, R24, -0x40, R27 ;  /* 0xffffffc018287824 */ /* 0x000fc600078e021b */
[----:B------:R-:W-:Y:S01]  /*94d0*/  LOP3.LUT R25, R30, 0x40, R25, 0xe2, !PT ;  /* 0x000000401e197812 */ /* 0x000fe200078ee219 */
[----:B--2---:R-:W-:Y:S02]  /*94e0*/  IMAD R27, R0, 0xc0, RZ ;  /* 0x000000c0001b7824 */ /* 0x004fe400078e02ff */
[----:B------:R-:W2:Y:S01]  /*94f0*/  LDL.LU R0, [R1+0x27c] ;  /* 0x00027c0001007983 */ /* 0x000ea20000300800 */
[----:B------:R-:W-:Y:S01]  /*9500*/  LOP3.LUT R36, R25, R26, RZ, 0xfc, !PT ;  /* 0x0000001a19247212 */ /* 0x000fe200078efcff */
[----:B------:R-:W-:Y:S01]  /*9510*/  IMAD.MOV.U32 R37, RZ, RZ, RZ ;  /* 0x000000ffff257224 */ /* 0x000fe200078e00ff */
[C---:B------:R-:W-:Y:S01]  /*9520*/  LOP3.LUT R24, R2.reuse, 0x3, RZ, 0xc0, !PT ;  /* 0x0000000302187812 */ /* 0x040fe200078ec0ff */
[----:B------:R-:W-:Y:S01]  /*9530*/  IMAD.SHL.U32 R34, R2, 0x2, RZ ;  /* 0x0000000202227824 */ /* 0x000fe200078e00ff */
[----:B------:R-:W-:Y:S01]  /*9540*/  UISETP.GT.U32.AND UP0, UPT, UR8, 0x8, UPT ;  /* 0x000000080800788c */ /* 0x000fe2000bf04070 */
[----:B------:R1:W5:Y:S01]  /*9550*/  LDL.LU R2, [R1+0x288] ;  /* 0x0002880001027983 */ /* 0x0003620000300800 */
[C---:B0-----:R-:W-:Y:S01]  /*9560*/  ISETP.GE.AND P0, PT, R27.reuse, R28, PT ;  /* 0x0000001c1b00720c */ /* 0x041fe20003f06270 */
[----:B------:R-:W-:Y:S01]  /*9570*/  UIMAD.WIDE.U32 UR6, UR8, 0x38e38e39, URZ ;  /* 0x38e38e39080678a5 */ /* 0x000fe2000f8e003f */
[----:B------:R-:W-:Y:S01]  /*9580*/  LOP3.LUT R34, R27, 0x6, R34, 0xf8, !PT ;  /* 0x000000061b227812 */ /* 0x000fe200078ef822 */
[----:B------:R-:W-:Y:S01]  /*9590*/  UISETP.LT.U32.AND UP0, UPT, UR9, 0x9, UP0 ;  /* 0x000000090900788c */ /* 0x000fe20008701070 */
[----:B------:R-:W-:Y:S01]  /*95a0*/  IMAD.U32 R31, RZ, RZ, UR16 ;  /* 0x00000010ff1f7e24 */ /* 0x000fe2000f8e00ff */
[----:B------:R-:W-:Y:S01]  /*95b0*/  UIMAD UR5, UR11, UR16, URZ ;  /* 0x000000100b0572a4 */ /* 0x000fe2000f8e023f */
[----:B------:R-:W-:Y:S01]  /*95c0*/  SHF.R.S32.HI R35, RZ, 0x1f, R34 ;  /* 0x0000001fff237819 */ /* 0x000fe20000011422 */
[----:B------:R-:W-:Y:S01]  /*95d0*/  USEL UR12, URZ, 0x1, !UP0 ;  /* 0x000000013f0c7887 */ /* 0x000fe2000c000000 */
[----:B------:R-:W-:Y:S01]  /*95e0*/  IMAD R24, R24, -0x2, R28 ;  /* 0xfffffffe18187824 */ /* 0x000fe200078e021c */
[----:B------:R-:W-:-:S02]  /*95f0*/  USHF.R.U32.HI UR6, URZ, 0x1, UR7 ;  /* 0x000000013f067899 */ /* 0x000fc40008011607 */
[----:B------:R-:W-:Y:S02]  /*9600*/  UIMAD UR7, UR10, UR17, UR5 ;  /* 0x000000110a0772a4 */ /* 0x000fe4000f8e0205 */
[----:B------:R-:W-:Y:S01]  /*9610*/  IMAD.WIDE.U32 R30, R31, UR10, R34 ;  /* 0x0000000a1f1e7c25 */ /* 0x000fe2000f8e0022 */
[----:B------:R-:W-:Y:S02]  /*9620*/  ULOP3.LUT UR4, UR4, UR12, URZ, 0x3c, !UPT ;  /* 0x0000000c04047292 */ /* 0x000fe4000f8e3c3f */
[----:B------:R-:W-:Y:S02]  /*9630*/  UIMAD UR5, UR6, -0x9, UR8 ;  /* 0xfffffff7060578a4 */ /* 0x000fe4000f8e0208 */
[----:B------:R-:W-:Y:S01]  /*9640*/  @UP1 ULOP3.LUT UR4, UR4, 0x1, UR6, 0x78, !UPT ;  /* 0x0000000104041892 */ /* 0x000fe2000f8e7806 */
[----:B------:R-:W-:Y:S02]  /*9650*/  VIADD R31, R31, UR7 ;  /* 0x000000071f1f7c36 */ /* 0x000fe40008000000 */
[----:B--2---:R-:W-:-:S02]  /*9660*/  IMAD R25, R0, 0xc0, RZ ;  /* 0x000000c000197824 */ /* 0x004fc400078e02ff */
[----:B------:R-:W-:Y:S02]  /*9670*/  IMAD.WIDE R36, R0, 0xc0, R36 ;  /* 0x000000c000247825 */ /* 0x000fe400078e0224 */
[----:B------:R1:W5:Y:S01]  /*9680*/  LDL.LU R0, [R1+0x284] ;  /* 0x0002840001007983 */ /* 0x0003620000300800 */
[C---:B------:R-:W-:Y:S02]  /*9690*/  ISETP.GE.OR P0, PT, R25.reuse, UR14, P0 ;  /* 0x0000000e19007c0c */ /* 0x040fe40008706670 */
[----:B------:R-:W-:Y:S01]  /*96a0*/  IADD3 R40, -R25, UR14, R40 ;  /* 0x0000000e19287c10 */ /* 0x000fe2000fffe128 */
[----:B------:R-:W-:Y:S02]  /*96b0*/  IMAD.IADD R42, R24, 0x1, -R27 ;  /* 0x00000001182a7824 */ /* 0x000fe400078e0a1b */
[----:B------:R-:W-:-:S08]  /*96c0*/  IMAD.MOV.U32 R41, RZ, RZ, -0x1 ;  /* 0xffffffffff297424 */ /* 0x000fd000078e00ff */
[----:B-1----:R-:W-:Y:S05]  /*96d0*/  @P0 BRA `(.L_x_32) ;  /* 0x000000e000f40947 */ /* 0x002fea0003800000 */
[----:B------:R-:W0:Y:S01]  /*96e0*/  LDC.64 R24, c[0x0][0x5c8] ;  /* 0x00017200ff187b82 */ /* 0x000e220000000a00 */
[----:B------:R-:W-:Y:S01]  /*96f0*/  ULDC.64 UR6, c[0x0][0x5c0] ;  /* 0x0001700000067ab9 */ /* 0x000fe20000000a00 */
[----:B------:R-:W-:Y:S01]  /*9700*/  BSSY B0, `(.L_x_32) ;  /* 0x0000e3a000007945 */ /* 0x000fe20003800000 */
[-C--:B0-----:R-:W-:Y:S01]  /*9710*/  IMAD R26, R37, R24.reuse, RZ ;  /* 0x00000018251a7224 */ /* 0x081fe200078e02ff */
[----:B------:R-:W-:Y:S01]  /*9720*/  SHF.L.U64.HI R39, R24, 0x3, R25 ;  /* 0x0000000318277819 */ /* 0x000fe20000010219 */
[----:B------:R-:W-:-:S04]  /*9730*/  IMAD.WIDE.U32 R30, R36, R24, R30 ;  /* 0x00000018241e7225 */ /* 0x000fc800078e001e */
[----:B------:R-:W-:Y:S01]  /*9740*/  IMAD R29, R36, R25, R26 ;  /* 0x00000019241d7224 */ /* 0x000fe200078e021a */
[----:B------:R-:W-:Y:S01]  /*9750*/  IADD3 R32, P4, R30, UR6, RZ ;  /* 0x000000061e207c10 */ /* 0x000fe2000ff9e0ff */
[C---:B------:R-:W-:Y:S01]  /*9760*/  IMAD.SHL.U32 R27, R24.reuse, 0x8, RZ ;  /* 0x00000008181b7824 */ /* 0x040fe200078e00ff */
[----:B------:R-:W-:Y:S01]  /*9770*/  LEA R26, P2, R24, R30, 0x7 ;  /* 0x0000001e181a7211 */ /* 0x000fe200078438ff */
[----:B------:R-:W-:-:S03]  /*9780*/  IMAD.IADD R38, R31, 0x1, R29 ;  /* 0x000000011f267824 */ /* 0x000fc600078e021d */
[----:B------:R-:W-:Y:S02]  /*9790*/  IADD3 R30, P1, P0, R30, UR6, R27 ;  /* 0x000000061e1e7c10 */ /* 0x000fe4000f83e01b */
[----:B------:R-:W-:Y:S02]  /*97a0*/  IADD3.X R33, R38, UR7, RZ, P4, !PT ;  /* 0x0000000726217c10 */ /* 0x000fe4000a7fe4ff */
[----:B------:R-:W-:Y:S02]  /*97b0*/  FSETP.NEU.AND P4, PT, RZ, UR22, PT ;  /* 0x00000016ff007c0b */ /* 0x000fe4000bf8d000 */
[----:B------:R-:W-:Y:S02]  /*97c0*/  LEA.HI.X R24, R24, R38, R25, 0x7, P2 ;  /* 0x0000002618187211 */ /* 0x000fe400010f3c19 */
[C---:B------:R-:W-:Y:S02]  /*97d0*/  IADD3 R28, P2, R26.reuse, UR6, RZ ;  /* 0x000000061a1c7c10 */ /* 0x040fe4000ff5e0ff */
[----:B------:R-:W-:-:S02]  /*97e0*/  IADD3 R26, P5, P6, R26, UR6, R27 ;  /* 0x000000061a1a7c10 */ /* 0x000fc4000febe01b */
[--C-:B------:R-:W-:Y:S02]  /*97f0*/  IADD3.X R31, R38, UR7, R39.reuse, P1, P0 ;  /* 0x00000007261f7c10 */ /* 0x100fe40008fe0427 */
[C---:B------:R-:W-:Y:S02]  /*9800*/  IADD3.X R29, R24.reuse, UR7, RZ, P2, !PT ;  /* 0x00000007181d7c10 */ /* 0x040fe400097fe4ff */
[----:B------:R-:W-:Y:S01]  /*9810*/  IADD3.X R27, R24, UR7, R39, P5, P6 ;  /* 0x00000007181b7c10 */ /* 0x000fe2000afec427 */
[----:B------:R-:W-:Y:S06]  /*9820*/  @!P4 BRA `(.L_x_33) ;  /* 0x000000a80018c947 */ /* 0x000fec0003800000 */
[----:B------:R-:W-:Y:S01]  /*9830*/  ULDC.64 UR16, c[0x0][0x5b8] ;  /* 0x00016e0000107ab9 */ /* 0x000fe20000000a00 */
[----:B------:R-:W-:Y:S01]  /*9840*/  BSSY B1, `(.L_x_34) ;  /* 0x0000013000017945 */ /* 0x000fe20003800000 */
[----:B------:R-:W-:Y:S02]  /*9850*/  UIMAD UR6, UR11, UR16, URZ ;  /* 0x000000100b0672a4 */ /* 0x000fe4000f8e023f */
[----:B------:R-:W-:Y:S02]  /*9860*/  IMAD.U32 R25, RZ, RZ, UR16 ;  /* 0x00000010ff197e24 */ /* 0x000fe4000f8e00ff */
[----:B------:R-:W-:Y:S02]  /*9870*/  UIMAD UR6, UR10, UR17, UR6 ;  /* 0x000000110a0672a4 */ /* 0x000fe4000f8e0206 */
[----:B------:R-:W-:Y:S01]  /*9880*/  IMAD.WIDE.U32 R34, R25, UR10, R34 ;  /* 0x0000000a19227c25 */ /* 0x000fe2000f8e0022 */
[----:B------:R-:W-:-:S03]  /*9890*/  ULDC.64 UR10, c[0x0][0x5a8] ;  /* 0x00016a00000a7ab9 */ /* 0x000fc60000000a00 */
[--C-:B------:R-:W-:Y:S01]  /*98a0*/  IMAD.MOV.U32 R38, RZ, RZ, R34.reuse ;  /* 0x000000ffff267224 */ /* 0x100fe200078e0022 */
[----:B------:R-:W-:Y:S01]  /*98b0*/  PRMT R34, RZ, 0x7610, R34 ;  /* 0x00007610ff227816 */ /* 0x000fe20000000022 */
[----:B------:R-:W-:Y:S01]  /*98c0*/  VIADD R39, R35, UR6 ;  /* 0x0000000623277c36 */ /* 0x000fe20008000000 */
[----:B------:R-:W-:Y:S02]  /*98d0*/  ULDC.64 UR6, c[0x0][0x5b0] ;  /* 0x00016c0000067ab9 */ /* 0x000fe40000000a00 */
[----:B------:R-:W-:Y:S02]  /*98e0*/  IMAD R35, R37, UR6, RZ ;  /* 0x0000000625237c24 */ /* 0x000fe4000f8e02ff */
[----:B------:R-:W-:-:S04]  /*98f0*/  IMAD.WIDE.U32 R24, R36, UR6, R38 ;  /* 0x0000000624187c25 */ /* 0x000fc8000f8e0026 */
[----:B------:R-:W-:Y:S01]  /*9900*/  IMAD R35, R36, UR7, R35 ;  /* 0x0000000724237c24 */ /* 0x000fe2000f8e0223 */
[----:B------:R-:W-:-:S04]  /*9910*/  IADD3 R24, P0, R24, UR10, RZ ;  /* 0x0000000a18187c10 */ /* 0x000fc8000ff1e0ff */
[----:B------:R-:W-:Y:S02]  /*9920*/  IADD3.X R25, R25, UR11, R35, P0, !PT ;  /* 0x0000000b19197c10 */ /* 0x000fe400087fe423 */
[----:B------:R-:W-:-:S04]  /*9930*/  ISETP.GE.AND P0, PT, R40, 0x1, PT ;  /* 0x000000012800780c */ /* 0x000fc80003f06270 */
[----:B------:R-:W-:-:S13]  /*9940*/  ISETP.LT.OR P2, PT, R42, 0x1, !P0 ;  /* 0x000000012a00780c */ /* 0x000fda0004741670 */
[----:B------:R-:W-:Y:S05]  /*9950*/  @P2 BRA `(.L_x_35) ;  /* 0x0000000000042947 */ /* 0x000fea0003800000 */
[----:B------:R0:W5:Y:S02]  /*9960*/  LDG.E.U8 R34, desc[UR20][R24.64] ;  /* 0x0000001418227981 */ /* 0x000164000c1e1100 */
.L_x_35:
[----:B------:R-:W-:Y:S05]  /*9970*/  BSYNC B1 ;  /* 0x0000000000017941 */ /* 0x000fea0003800000 */
.L_x_34:
[----:B-----5:R-:W-:Y:S01]  /*9980*/  LOP3.LUT R34, R34, 0xff, RZ, 0xc0, !PT ;  /* 0x000000ff22227812 */ /* 0x020fe200078ec0ff */
[----:B------:R-:W-:Y:S01]  /*9990*/  BSSY B1, `(.L_x_36) ;  /* 0x000000f000017945 */ /* 0x000fe20003800000 */
[----:B------:R-:W-:Y:S02]  /*99a0*/  ISETP.LT.OR P4, PT, R42, 0x2, !P0 ;  /* 0x000000022a00780c */ /* 0x000fe40004781670 */
[----:B------:R-:W-:Y:S02]  /*99b0*/  F2FP.F16.E4M3.UNPACK_B R34, R34 ;  /* 0x00000022ff22723e */ /* 0x000fe400020006ff */
[----:B------:R-:W-:-:S03]  /*99c0*/  IADD3 R35, P1, R36, 0x8, RZ ;  /* 0x0000000824237810 */ /* 0x000fc60007f3e0ff */
[----:B------:R-:W-:Y:S02]  /*99d0*/  HADD2.F32 R34, -RZ, R34.H0_H0 ;  /* 0x20000022ff227230 */ /* 0x000fe40000004100 */
[----:B------:R-:W-:-:S03]  /*99e0*/  IMAD.X R43, RZ, RZ, R37, P1 ;  /* 0x000000ffff2b7224 */ /* 0x000fc600008e0625 */
[----:B------:R-:W-:-:S04]  /*99f0*/  FMUL R34, R34, UR22 ;  /* 0x0000001622227c20 */ /* 0x000fc80008400000 */
[----:B------:R-:W-:-:S05]  /*9a00*/  FFMA R34, R227, UR15, R34 ;  /* 0x0000000fe3227c23 */ /* 0x000fca0008000022 */
[----:B------:R-:W-:Y:S01]  /*9a10*/  F2FP.SATFINITE.E4M3.F32.PACK_AB_MERGE_C R47, RZ, R34, RZ ;  /* 0x00000022ff2f723e */ /* 0x000fe200048070ff */
[----:B------:R-:W-:-:S04]  /*9a20*/  IMAD R34, R43, UR6, RZ ;  /* 0x000000062b227c24 */ /* 0x000fc8000f8e02ff */
[----:B------:R1:W-:Y:S01]  /*9a30*/  @!P2 STG.E.U8 desc[UR20][R32.64], R47 ;  /* 0x0000002f2000a986 */ /* 0x0003e2000c101114 */
[--C-:B------:R-:W-:Y:S01]  /*9a40*/  IMAD R45, R35, UR7, R34.reuse ;  /* 0x00000007232d7c24 */ /* 0x100fe2000f8e0222 */
[----:B------:R-:W-:Y:S01]  /*9a50*/  PRMT R34, RZ, 0x7610, R34 ;  /* 0x00007610ff227816 */ /* 0x000fe20000000022 */
[----:B------:R-:W-:Y:S06]  /*9a60*/  @P4 BRA `(.L_x_37) ;  /* 0x0000000000044947 */ /* 0x000fec0003800000 */
[----:B------:R2:W5:Y:S02]  /*9a70*/  LDG.E.U8 R34, desc[UR20][R24.64+0x1] ;  /* 0x0000011418227981 */ /* 0x000564000c1e1100 */
.L_x_37:
[----:B------:R-:W-:Y:S05]  /*9a80*/  BSYNC B1 ;  /* 0x0000000000017941 */ /* 0x000fea0003800000 */
.L_x_36:
[----:B-----5:R-:W-:Y:S01]  /*9a90*/  LOP3.LUT R43, R34, 0xff, RZ, 0xc0, !PT ;  /* 0x000000ff222b7812 */ /* 0x020fe200078ec0ff */
[----:B------:R-:W-:Y:S01]  /*9aa0*/  IMAD.WIDE.U32 R34, R35, UR6, R38 ;  /* 0x0000000623227c25 */ /* 0x000fe2000f8e0026 */
[----:B------:R-:W-:Y:S02]  /*9ab0*/  BSSY B1, `(.L_x_38) ;  /* 0x000000e000017945 */ /* 0x000fe40003800000 */
[----:B------:R-:W-:Y:S02]  /*9ac0*/  F2FP.F16.E4M3.UNPACK_B R43, R43 ;  /* 0x0000002bff2b723e */ /* 0x000fe400020006ff */
[----:B------:R-:W-:-:S03]  /*9ad0*/  IADD3 R34, P1, R34, UR10, RZ ;  /* 0x0000000a22227c10 */ /* 0x000fc6000ff3e0ff */
[----:B------:R-:W-:Y:S01]  /*9ae0*/  HADD2.F32 R43, -RZ, R43.H0_H0 ;  /* 0x2000002bff2b7230 */ /* 0x000fe20000004100 */
[----:B------:R-:W-:Y:S02]  /*9af0*/  IADD3.X R35, R35, UR11, R45, P1, !PT ;  /* 0x0000000b23237c10 */ /* 0x000fe40008ffe42d */
[----:B------:R-:W-:Y:S02]  /*9b00*/  ISETP.GE.AND P1, PT, R40, 0x9, PT ;  /* 0x000000092800780c */ /* 0x000fe40003f26270 */
[----:B------:R-:W-:Y:S02]  /*9b10*/  FMUL R43, R43, UR22 ;  /* 0x000000162b2b7c20 */ /* 0x000fe40008400000 */
[----:B------:R-:W-:Y:S02]  /*9b20*/  ISETP.LT.OR P2, PT, R42, 0x1, !P1 ;  /* 0x000000012a00780c */ /* 0x000fe40004f41670 */
[----:B------:R-:W-:-:S05]  /*9b30*/  FFMA R43, R226, UR15, R43 ;  /* 0x0000000fe22b7c23 */ /* 0x000fca000800002b */
[----:B------:R-:W-:Y:S02]  /*9b40*/  F2FP.SATFINITE.E4M3.F32.PACK_AB_MERGE_C R45, RZ, R43, RZ ;  /* 0x0000002bff2d723e */ /* 0x000fe400048070ff */
[----:B------:R-:W-:-:S03]  /*9b50*/  PRMT R43, RZ, 0x7610, R43 ;  /* 0x00007610ff2b7816 */ /* 0x000fc6000000002b */
[----:B------:R4:W-:Y:S01]  /*9b60*/  @!P4 STG.E.U8 desc[UR20][R32.64+0x1], R45 ;  /* 0x0000012d2000c986 */ /* 0x0009e2000c101114 */
[----:B------:R-:W-:Y:S05]  /*9b70*/  @P2 BRA `(.L_x_39) ;  /* 0x0000000000042947 */ /* 0x000fea0003800000 */
[----:B------:R0:W5:Y:S02]  /*9b80*/  LDG.E.U8 R43, desc[UR20][R34.64] ;  /* 0x00000014222b7981 */ /* 0x000164000c1e1100 */
.L_x_39:
[----:B------:R-:W-:Y:S05]  /*9b90*/  BSYNC B1 ;  /* 0x0000000000017941 */ /* 0x000fea0003800000 */
.L_x_38:
[----:B-----5:R-:W-:Y:S01]  /*9ba0*/  LOP3.LUT R43, R43, 0xff, RZ, 0xc0, !PT ;  /* 0x000000ff2b2b7812 */ /* 0x020fe200078ec0ff */
[----:B------:R-:W-:Y:S01]  /*9bb0*/  BSSY B1, `(.L_x_40) ;  /* 0x000000b000017945 */ /* 0x000fe20003800000 */
[----:B------:R-:W-:Y:S02]  /*9bc0*/  ISETP.LT.OR P4, PT, R42, 0x2, !P1 ;  /* 0x000000022a00780c */ /* 0x000fe40004f81670 */
[----:B------:R-:W-:-:S05]  /*9bd0*/  F2FP.F16.E4M3.UNPACK_B R43, R43 ;  /* 0x0000002bff2b723e */ /* 0x000fca00020006ff */
[----:B------:R-:W-:-:S05]  /*9be0*/  HADD2.F32 R43, -RZ, R43.H0_H0 ;  /* 0x2000002bff2b7230 */ /* 0x000fca0000004100 */
[----:B------:R-:W-:Y:S01]  /*9bf0*/  FMUL R44, R43, UR22 ;  /* 0x000000162b2c7c20 */ /* 0x000fe20008400000 */
[----:B------:R-:W-:-:S03]  /*9c00*/  PRMT R43, RZ, 0x7610, R43 ;  /* 0x00007610ff2b7816 */ /* 0x000fc6000000002b */
[----:B------:R-:W-:-:S05]  /*9c10*/  FFMA R44, R225, UR15, R44 ;  /* 0x0000000fe12c7c23 */ /* 0x000fca000800002c */
[----:B----4-:R-:W-:-:S05]  /*9c20*/  F2FP.SATFINITE.E4M3.F32.PACK_AB_MERGE_C R45, RZ, R44, RZ ;  /* 0x0000002cff2d723e */ /* 0x010fca00048070ff */
[----:B------:R4:W-:Y:S01]  /*9c30*/  @!P2 STG.E.U8 desc[UR20][R30.64], R45 ;  /* 0x0000002d1e00a986 */ /* 0x0009e2000c101114 */
[----:B------:R-:W-:Y:S05]  /*9c40*/  @P4 BRA `(.L_x_41) ;  /* 0x0000000000044947 */ /* 0x000fea0003800000 */
[----:B------:R0:W5:Y:S02]  /*9c50*/  LDG.E.U8 R43, desc[UR20][R34.64+0x1] ;  /* 0x00000114222b7981 */ /* 0x000164000c1e1100 */
.L_x_41:
[----:B------:R-:W-:Y:S05]  /*9c60*/  BSYNC B1 ;  /* 0x0000000000017941 */ /* 0x000fea0003800000 */
.L_x_40:
[----:B-----5:R-:W-:Y:S01]  /*9c70*/  LOP3.LUT R43, R43, 0xff, RZ, 0xc0, !PT ;  /* 0x000000ff2b2b7812 */ /* 0x020fe200078ec0ff */
[----:B------:R-:W-:Y:S01]  /*9c80*/  BSSY B1, `(.L_x_42) ;  /* 0x000000b000017945 */ /* 0x000fe20003800000 */
[----:B------:R-:W-:Y:S02]  /*9c90*/  ISETP.LT.OR P2, PT, R42, 0x9, !P0 ;  /* 0x000000092a00780c */ /* 0x000fe40004741670 */
[----:B------:R-:W-:-:S05]  /*9ca0*/  F2FP.F16.E4M3.UNPACK_B R43, R43 ;  /* 0x0000002bff2b723e */ /* 0x000fca00020006ff */
[----:B------:R-:W-:-:S05]  /*9cb0*/  HADD2.F32 R43, -RZ, R43.H0_H0 ;  /* 0x2000002bff2b7230 */ /* 0x000fca0000004100 */
[----:B------:R-:W-:-:S04]  /*9cc0*/  FMUL R43, R43, UR22 ;  /* 0x000000162b2b7c20 */ /* 0x000fc80008400000 */
[----:B------:R-:W-:-:S05]  /*9cd0*/  FFMA R43, R224, UR15, R43 ;  /* 0x0000000fe02b7c23 */ /* 0x000fca000800002b */
[----:B----4-:R-:W-:Y:S02]  /*9ce0*/  F2FP.SATFINITE.E4M3.F32.PACK_AB_MERGE_C R45, RZ, R43, RZ ;  /* 0x0000002bff2d723e */ /* 0x010fe400048070ff */
[----:B------:R-:W-:-:S03]  /*9cf0*/  PRMT R43, RZ, 0x7610, R43 ;  /* 0x00007610ff2b7816 */ /* 0x000fc6000000002b */
[----:B------:R4:W-:Y:S01]  /*9d00*/  @!P4 STG.E.U8 desc[UR20][R30.64+0x1], R45 ;  /* 0x0000012d1e00c986 */ /* 0x0009e2000c101114 */
[----:B------:R-:W-:Y:S05]  /*9d10*/  @P2 BRA `(.L_x_43) ;  /* 0x0000000000042947 */ /* 0x000fea0003800000 */
[----:B------:R0:W5:Y:S02]  /*9d20*/  LDG.E.U8 R43, desc[UR20][R24.64+0x8] ;  /* 0x00000814182b7981 */ /* 0x000164000c1e1100 */
.L_x_43:
[----:B------:R-:W-:Y:S05]  /*9d30*/  BSYNC B1 ;  /* 0x0000000000017941 */ /* 0x000fea0003800000 */
.L_x_42:
        /* <DEDUP_REMOVED lines=12> */
.L_x_45:
[----:B------:R-:W-:Y:S05]  /*9e00*/  BSYNC B1 ;  /* 0x0000000000017941 */ /* 0x000fea0003800000 */
.L_x_44:
        /* <DEDUP_REMOVED lines=12> */
.L_x_47:
[----:B------:R-:W-:Y:S05]  /*9ed0*/  BSYNC B1 ;  /* 0x0000000000017941 */ /* 0x000fea0003800000 */
.L_x_46:
        /* <DEDUP_REMOVED lines=12> */
.L_x_49:
[----:B------:R-:W-:Y:S05]  /*9fa0*/  BSYNC B1 ;  /* 0x0000000000017941 */ /* 0x000fea0003800000 */
.L_x_48:
        /* <DEDUP_REMOVED lines=12> */
.L_x_51:
[----:B------:R-:W-:Y:S05]  /*a070*/  BSYNC B1 ;  /* 0x0000000000017941 */ /* 0x000fea0003800000 */
.L_x_50:
        /* <DEDUP_REMOVED lines=12> */
.L_x_53:
[----:B------:R-:W-:Y:S05]  /*a140*/  BSYNC B1 ;  /* 0x0000000000017941 */ /* 0x000fea0003800000 */
.L_x_52:
        /* <DEDUP_REMOVED lines=12> */
.L_x_55:
[----:B------:R-:W-:Y:S05]  /*a210*/  BSYNC B1 ;  /* 0x0000000000017941 */ /* 0x000fea0003800000 */
.L_x_54:
        /* <DEDUP_REMOVED lines=12> */
.L_x_57:
[----:B------:R-:W-:Y:S05]  /*a2e0*/  BSYNC B1 ;  /* 0x0000000000017941 */ /* 0x000fea0003800000 */
.L_x_56:
        /* <DEDUP_REMOVED lines=12> */
.L_x_59:
[----:B------:R-:W-:Y:S05]  /*a3b0*/  BSYNC B1 ;  /* 0x0000000000017941 */ /* 0x000fea0003800000 */
.L_x_58:
[----:B-----5:R-:W-:Y:S01]  /*a3c0*/  LOP3.LUT R43, R43, 0xff, RZ, 0xc0, !PT ;  /* 0x000000ff2b2b7812 */ /* 0x020fe200078ec0ff */
[----:B------:R-:W-:Y:S01]  /*a3d0*/  BSSY B1, `(.L_x_60) ;  /* 0x000000b000017945 */ /* 0x000fe20003800000 */
[----:B------:R-:W-:Y:S02]  /*a3e0*/  ISETP.LT.OR P4, PT, R42, 0x1a, !P0 ;  /* 0x0000001a2a00780c */ /* 0x000fe40004781670 */
[----:B------:R-:W-:-:S05]  /*a3f0*/  F2FP.F16.E4M3.UNPACK_B R43, R43 ;  /* 0x0000002bff2b723e */ /* 0x000fca00020006ff */
[----:B------:R-:W-:-:S05]  /*a400*/  HADD2.F32 R43, -RZ, R43.H0_H0 ;  /* 0x2000002bff2b7230 */ /* 0x000fca0000004100 */
[----:B------:R-:W-:-:S04]  /*a410*/  FMUL R44, R43, UR22 ;  /* 0x000000162b2c7c20 */ /* 0x000fc80008400000 */
[----:B------:R-:W-:Y:S01]  /*a420*/  FFMA R44, R23, UR15, R44 ;  /* 0x0000000f172c7c23 */ /* 0x000fe2000800002c */
[----:B------:R-:W-:-:S04]  /*a430*/  PRMT R23, RZ, 0x7610, R23 ;  /* 0x00007610ff177816 */ /* 0x000fc80000000017 */
[----:B------:R-:W-:-:S05]  /*a440*/  F2FP.SATFINITE.E4M3.F32.PACK_AB_MERGE_C R43, RZ, R44, RZ ;  /* 0x0000002cff2b723e */ /* 0x000fca00048070ff */
[----:B------:R0:W-:Y:S01]  /*a450*/  @!P2 STG.E.U8 desc[UR20][R32.64+0x18], R43 ;  /* 0x0000182b2000a986 */ /* 0x0001e2000c101114 */
[----:B------:R-:W-:Y:S05]  /*a460*/  @P4 BRA `(.L_x_61) ;  /* 0x0000000000044947 */ /* 0x000fea0003800000 */
[----:B------:R0:W5:Y:S02]  /*a470*/  LDG.E.U8 R23, desc[UR20][R24.64+0x19] ;  /* 0x0000191418177981 */ /* 0x000164000c1e1100 */
.L_x_61:
[----:B------:R-:W-:Y:S05]  /*a480*/  BSYNC B1 ;  /* 0x0000000000017941 */ /* 0x000fea0003800000 */
.L_x_60:
        /* <DEDUP_REMOVED lines=12> */
.L_x_63:
[----:B------:R-:W-:Y:S05]  /*a550*/  BSYNC B1 ;  /* 0x0000000000017941 */ /* 0x000fea0003800000 */
.L_x_62:
        /* <DEDUP_REMOVED lines=8> */
[----:B0-----:R-:W-:-:S05]  /*a5e0*/  F2FP.SATFINITE.E4M3.F32.PACK_AB_MERGE_C R23, RZ, R22, RZ ;  /* 0x00000016ff17723e */ /* 0x001fca00048070ff */
[----:B------:R0:W-:Y:S01]  /*a5f0*/  @!P2 STG.E.U8 desc[UR20][R30.64+0x18], R23 ;  /* 0x000018171e00a986 */ /* 0x0001e2000c101114 */
[----:B------:R-:W-:Y:S05]  /*a600*/  @P4 BRA `(.L_x_65) ;  /* 0x0000000000044947 */ /* 0x000fea0003800000 */
[----:B------:R0:W5:Y:S02]  /*a610*/  LDG.E.U8 R21, desc[UR20][R34.64+0x19] ;  /* 0x0000191422157981 */ /* 0x000164000c1e1100 */
.L_x_65:
[----:B------:R-:W-:Y:S05]  /*a620*/  BSYNC B1 ;  /* 0x0000000000017941 */ /* 0x000fea0003800000 */
.L_x_64:
        /* <DEDUP_REMOVED lines=12> */
.L_x_67:
[----:B------:R-:W-:Y:S05]  /*a6f0*/  BSYNC B1 ;  /* 0x0000000000017941 */ /* 0x000fea0003800000 */
.L_x_66:
        /* <DEDUP_REMOVED lines=12> */
.L_x_69:
[----:B------:R-:W-:Y:S05]  /*a7c0*/  BSYNC B1 ;  /* 0x0000000000017941 */ /* 0x000fea0003800000 */
.L_x_68:
        /* <DEDUP_REMOVED lines=12> */
.L_x_71:
[----:B------:R-:W-:Y:S05]  /*a890*/  BSYNC B1 ;  /* 0x0000000000017941 */ /* 0x000fea0003800000 */
.L_x_70:
        /* <DEDUP_REMOVED lines=12> */
.L_x_73:
[----:B------:R-:W-:Y:S05]  /*a960*/  BSYNC B1 ;  /* 0x0000000000017941 */ /* 0x000fea0003800000 */
.L_x_72:
        /* <DEDUP_REMOVED lines=12> */
.L_x_75:
[----:B------:R-:W-:Y:S05]  /*aa30*/  BSYNC B1 ;  /* 0x0000000000017941 */ /* 0x000fea0003800000 */
.L_x_74:
        /* <DEDUP_REMOVED lines=12> */
.L_x_77:
[----:B------:R-:W-:Y:S05]  /*ab00*/  BSYNC B1 ;  /* 0x0000000000017941 */ /* 0x000fea0003800000 */
.L_x_76:
        /* <DEDUP_REMOVED lines=12> */
.L_x_79:
[----:B------:R-:W-:Y:S05]  /*abd0*/  BSYNC B1 ;  /* 0x0000000000017941 */ /* 0x000fea0003800000 */
.L_x_78:
        /* <DEDUP_REMOVED lines=12> */
.L_x_81:
[----:B------:R-:W-:Y:S05]  /*aca0*/  BSYNC B1 ;  /* 0x0000000000017941 */ /* 0x000fea0003800000 */
.L_x_80:
        /* <DEDUP_REMOVED lines=12> */
.L_x_83:
[----:B------:R-:W-:Y:S05]  /*ad70*/  BSYNC B1 ;  /* 0x0000000000017941 */ /* 0x000fea0003800000 */
.L_x_82:
        /* <DEDUP_REMOVED lines=12> */
.L_x_85:
[----:B------:R-:W-:Y:S05]  /*ae40*/  BSYNC B1 ;  /* 0x0000000000017941 */ /* 0x000fea0003800000 */
.L_x_84:
        /* <DEDUP_REMOVED lines=12> */
.L_x_87:
[----:B------:R-:W-:Y:S05]  /*af10*/  BSYNC B1 ;  /* 0x0000000000017941 */ /* 0x000fea0003800000 */
.L_x_86:
        /* <DEDUP_REMOVED lines=12> */
.L_x_89:
[----:B------:R-:W-:Y:S05]  /*afe0*/  BSYNC B1 ;  /* 0x0000000000017941 */ /* 0x000fea0003800000 */
.L_x_88:
        /* <DEDUP_REMOVED lines=12> */
.L_x_91:
[----:B------:R-:W-:Y:S05]  /*b0b0*/  BSYNC B1 ;  /* 0x0000000000017941 */ /* 0x000fea0003800000 */
.L_x_90:
        /* <DEDUP_REMOVED lines=12> */
.L_x_93:
[----:B------:R-:W-:Y:S05]  /*b180*/  BSYNC B1 ;  /* 0x0000000000017941 */ /* 0x000fea0003800000 */
.L_x_92:
        /* <DEDUP_REMOVED lines=12> */
.L_x_95:
[----:B------:R-:W-:Y:S05]  /*b250*/  BSYNC B1 ;  /* 0x0000000000017941 */ /* 0x000fea0003800000 */
.L_x_94:
        /* <DEDUP_REMOVED lines=12> */
.L_x_97:
[----:B------:R-:W-:Y:S05]  /*b320*/  BSYNC B1 ;  /* 0x0000000000017941 */ /* 0x000fea0003800000 */
.L_x_96:
        /* <DEDUP_REMOVED lines=12> */
.L_x_99:
[----:B------:R-:W-:Y:S05]  /*b3f0*/  BSYNC B1 ;  /* 0x0000000000017941 */ /* 0x000fea0003800000 */
.L_x_98:
        /* <DEDUP_REMOVED lines=12> */
.L_x_101:
[----:B------:R-:W-:Y:S05]  /*b4c0*/  BSYNC B1 ;  /* 0x0000000000017941 */ /* 0x000fea0003800000 */
.L_x_100:
        /* <DEDUP_REMOVED lines=12> */
.L_x_103:
[----:B------:R-:W-:Y:S05]  /*b590*/  BSYNC B1 ;  /* 0x0000000000017941 */ /* 0x000fea0003800000 */
.L_x_102:
[----:B-----5:R-:W-:Y:S01]  /*b5a0*/  LOP3.LUT R2, R2, 0xff, RZ, 0xc0, !PT ;  /* 0x000000ff02027812 */ /* 0x020fe200078ec0ff */
[----:B------:R-:W-:Y:S01]  /*b5b0*/  BSSY B1, `(.L_x_104) ;  /* 0x000000b000017945 */ /* 0x000fe20003800000 */
[----:B------:R-:W-:Y:S02]  /*b5c0*/  ISETP.LT.OR P4, PT, R42, 0x42, !P1 ;  /* 0x000000422a00780c */ /* 0x000fe40004f81670 */
[----:B------:R-:W-:-:S05]  /*b5d0*/  F2FP.F16.E4M3.UNPACK_B R2, R2 ;  /* 0x00000002ff02723e */ /* 0x000fca00020006ff */
[----:B------:R-:W-:-:S05]  /*b5e0*/  HADD2.F32 R2, -RZ, R2.H0_H0 ;  /* 0x20000002ff027230 */ /* 0x000fca0000004100 */
[----:B0-----:R-:W-:-:S04]  /*b5f0*/  FMUL R3, R2, UR22 ;  /* 0x0000001602037c20 */ /* 0x001fc80008400000 */
[----:B------:R-:W-:Y:S01]  /*b600*/  FFMA R3, R0, UR15, R3 ;  /* 0x0000000f00037c23 */ /* 0x000fe20008000003 */
[----:B------:R-:W-:-:S04]  /*b610*/  PRMT R0, RZ, 0x7610, R0 ;  /* 0x00007610ff007816 */ /* 0x000fc80000000000 */
[----:B------:R-:W-:-:S05]  /*b620*/  F2FP.SATFINITE.E4M3.F32.PACK_AB_MERGE_C R3, RZ, R3, RZ ;  /* 0x00000003ff03723e */ /* 0x000fca00048070ff */
[----:B------:R0:W-:Y:S01]  /*b630*/  @!P2 STG.E.U8 desc[UR20][R30.64+0x40], R3 ;  /* 0x000040031e00a986 */ /* 0x0001e2000c101114 */
[----:B------:R-:W-:Y:S05]  /*b640*/  @P4 BRA `(.L_x_105) ;  /* 0x0000000000044947 */ /* 0x000fea0003800000 */
[----:B------:R0:W5:Y:S02]  /*b650*/  LDG.E.U8 R0, desc[UR20][R34.64+0x41] ;  /* 0x0000411422007981 */ /* 0x000164000c1e1100 */
.L_x_105:
[----:B------:R-:W-:Y:S05]  /*b660*/  BSYNC B1 ;  /* 0x0000000000017941 */ /* 0x000fea0003800000 */
.L_x_104:
[----:B------:R-:W2:Y:S01]  /*b670*/  LDL.LU R2, [R1] ;  /* 0x0000000001027983 */ /* 0x000ea20000300800 */
[----:B-----5:R-:W-:Y:S01]  /*b680*/  LOP3.LUT R0, R0, 0xff, RZ, 0xc0, !PT ;  /* 0x000000ff00007812 */ /* 0x020fe200078ec0ff */
[----:B------:R-:W-:Y:S01]  /*b690*/  BSSY B1, `(.L_x_106) ;  /* 0x000000b000017945 */ /* 0x000fe20003800000 */
[----:B------:R-:W-:Y:S02]  /*b6a0*/  ISETP.LT.OR P2, PT, R42, 0x49, !P0 ;  /* 0x000000492a00780c */ /* 0x000fe40004741670 */
[----:B------:R-:W-:-:S05]  /*b6b0*/  F2FP.F16.E4M3.UNPACK_B R0, R0 ;  /* 0x00000000ff00723e */ /* 0x000fca00020006ff */
[----:B------:R-:W-:-:S05]  /*b6c0*/  HADD2.F32 R0, -RZ, R0.H0_H0 ;  /* 0x20000000ff007230 */ /* 0x000fca0000004100 */
[----:B------:R-:W-:-:S04]  /*b6d0*/  FMUL R0, R0, UR22 ;  /* 0x0000001600007c20 */ /* 0x000fc80008400000 */
[----:B--2---:R-:W-:-:S05]  /*b6e0*/  FFMA R0, R2, UR15, R0 ;  /* 0x0000000f02007c23 */ /* 0x004fca0008000000 */
[----:B0-----:R-:W-:Y:S02]  /*b6f0*/  F2FP.SATFINITE.E4M3.F32.PACK_AB_MERGE_C R3, RZ, R0, RZ ;  /* 0x00000000ff03723e */ /* 0x001fe400048070ff */
[----:B------:R-:W-:-:S03]  /*b700*/  PRMT R0, RZ, 0x7610, R0 ;  /* 0x00007610ff007816 */ /* 0x000fc60000000000 */
[----:B------:R0:W-:Y:S01]  /*b710*/  @!P4 STG.E.U8 desc[UR20][R30.64+0x41], R3 ;  /* 0x000041031e00c986 */ /* 0x0001e2000c101114 */
[----:B------:R-:W-:Y:S05]  /*b720*/  @P2 BRA `(.L_x_107) ;  /* 0x0000000000042947 */ /* 0x000fea0003800000 */
[----:B------:R2:W5:Y:S02]  /*b730*/  LDG.E.U8 R0, desc[UR20][R24.64+0x48] ;  /* 0x0000481418007981 */ /* 0x000564000c1e1100 */
.L_x_107:
[----:B------:R-:W-:Y:S05]  /*b740*/  BSYNC B1 ;  /* 0x0000000000017941 */ /* 0x000fea0003800000 */
.L_x_106:
[----:B------:R-:W3:Y:S01]  /*b750*/  LDL.LU R2, [R1+0x4] ;  /* 0x0000040001027983 */ /* 0x000ee20000300800 */
[----:B-----5:R-:W-:Y:S01]  /*b760*/  LOP3.LUT R0, R0, 0xff, RZ, 0xc0, !PT ;  /* 0x000000ff00007812 */ /* 0x020fe200078ec0ff */
[----:B------:R-:W-:Y:S01]  /*b770*/  BSSY B1, `(.L_x_108) ;  /* 0x000000b000017945 */ /* 0x000fe20003800000 */
[----:B------:R-:W-:Y:S02]  /*b780*/  ISETP.LT.OR P4, PT, R42, 0x4a, !P0 ;  /* 0x0000004a2a00780c */ /* 0x000fe40004781670 */
[----:B------:R-:W-:-:S05]  /*b790*/  F2FP.F16.E4M3.UNPACK_B R0, R0 ;  /* 0x00000000ff00723e */ /* 0x000fca00020006ff */
[----:B------:R-:W-:-:S05]  /*b7a0*/  HADD2.F32 R0, -RZ, R0.H0_H0 ;  /* 0x20000000ff007230 */ /* 0x000fca0000004100 */
[----:B------:R-:W-:-:S04]  /*b7b0*/  FMUL R0, R0, UR22 ;  /* 0x0000001600007c20 */ /* 0x000fc80008400000 */
[----:B---3--:R-:W-:-:S05]  /*b7c0*/  FFMA R0, R2, UR15, R0 ;  /* 0x0000000f02007c23 */ /* 0x008fca0008000000 */
[----:B0-----:R-:W-:Y:S02]  /*b7d0*/  F2FP.SATFINITE.E4M3.F32.PACK_AB_MERGE_C R3, RZ, R0, RZ ;  /* 0x00000000ff03723e */ /* 0x001fe400048070ff */
[----:B------:R-:W-:-:S03]  /*b7e0*/  PRMT R0, RZ, 0x7610, R0 ;  /* 0x00007610ff007816 */ /* 0x000fc60000000000 */
[----:B------:R0:W-:Y:S01]  /*b7f0*/  @!P2 STG.E.U8 desc[UR20][R32.64+0x48], R3 ;  /* 0x000048032000a986 */ /* 0x0001e2000c101114 */
[----:B------:R-:W-:Y:S05]  /*b800*/  @P4 BRA `(.L_x_109) ;  /* 0x0000000000044947 */ /* 0x000fea0003800000 */
[----:B------:R3:W5:Y:S02]  /*b810*/  LDG.E.U8 R0, desc[UR20][R24.64+0x49] ;  /* 0x0000491418007981 */ /* 0x000764000c1e1100 */
.L_x_109:
[----:B------:R-:W-:Y:S05]  /*b820*/  BSYNC B1 ;  /* 0x0000000000017941 */ /* 0x000fea0003800000 */
.L_x_108:
[----:B------:R-:W2:Y:S01]  /*b830*/  LDL.LU R2, [R1+0x8] ;  /* 0x0000080001027983 */ /* 0x000ea20000300800 */
        /* <DEDUP_REMOVED lines=12> */
.L_x_111:
[----:B------:R-:W-:Y:S05]  /*b900*/  BSYNC B1 ;  /* 0x0000000000017941 */ /* 0x000fea0003800000 */
.L_x_110:
        /* <DEDUP_REMOVED lines=13> */
.L_x_113:
[----:B------:R-:W-:Y:S05]  /*b9e0*/  BSYNC B1 ;  /* 0x0000000000017941 */ /* 0x000fea0003800000 */
.L_x_112:
        /* <DEDUP_REMOVED lines=13> */
.L_x_115:
[----:B------:R-:W-:Y:S05]  /*bac0*/  BSYNC B1 ;  /* 0x0000000000017941 */ /* 0x000fea0003800000 */
.L_x_114:
        /* <DEDUP_REMOVED lines=13> */
.L_x_117:
[----:B------:R-:W-:Y:S05]  /*bba0*/  BSYNC B1 ;  /* 0x0000000000017941 */ /* 0x000fea0003800000 */
.L_x_116:
        /* <DEDUP_REMOVED lines=13> */
.L_x_119:
[----:B------:R-:W-:Y:S05]  /*bc80*/  BSYNC B1 ;  /* 0x0000000000017941 */ /* 0x000fea0003800000 */
.L_x_118:
        /* <DEDUP_REMOVED lines=13> */
.L_x_121:
[----:B------:R-:W-:Y:S05]  /*bd60*/  BSYNC B1 ;  /* 0x0000000000017941 */ /* 0x000fea0003800000 */
.L_x_120:
        /* <DEDUP_REMOVED lines=13> */
.L_x_123:
[----:B------:R-:W-:Y:S05]  /*be40*/  BSYNC B1 ;  /* 0x0000000000017941 */ /* 0x000fea0003800000 */
.L_x_122:
        /* <DEDUP_REMOVED lines=13> */
.L_x_125:
[----:B------:R-:W-:Y:S05]  /*bf20*/  BSYNC B1 ;  /* 0x0000000000017941 */ /* 0x000fea0003800000 */
.L_x_124:
        /* <DEDUP_REMOVED lines=13> */
.L_x_127:
[----:B------:R-:W-:Y:S05]  /*c000*/  BSYNC B1 ;  /* 0x0000000000017941 */ /* 0x000fea0003800000 */
.L_x_126:
        /* <DEDUP_REMOVED lines=13> */
.L_x_129:
[----:B------:R-:W-:Y:S05]  /*c0e0*/  BSYNC B1 ;  /* 0x0000000000017941 */ /* 0x000fea0003800000 */
.L_x_128:
        /* <DEDUP_REMOVED lines=13> */
.L_x_131:
[----:B------:R-:W-:Y:S05]  /*c1c0*/  BSYNC B1 ;  /* 0x0000000000017941 */ /* 0x000fea0003800000 */
.L_x_130:
        /* <DEDUP_REMOVED lines=13> */
.L_x_133:
[----:B------:R-:W-:Y:S05]  /*c2a0*/  BSYNC B1 ;  /* 0x0000000000017941 */ /* 0x000fea0003800000 */
.L_x_132:
        /* <DEDUP_REMOVED lines=13> */
.L_x_135:
[----:B------:R-:W-:Y:S05]  /*c380*/  BSYNC B1 ;  /* 0x0000000000017941 */ /* 0x000fea0003800000 */
.L_x_134:
        /* <DEDUP_REMOVED lines=13> */
.L_x_137:
[----:B------:R-:W-:Y:S05]  /*c460*/  BSYNC B1 ;  /* 0x0000000000017941 */ /* 0x000fea0003800000 */
.L_x_136:
        /* <DEDUP_REMOVED lines=13> */
.L_x_139:
[----:B------:R-:W-:Y:S05]  /*c540*/  BSYNC B1 ;  /* 0x0000000000017941 */ /* 0x000fea0003800000 */
.L_x_138:
        /* <DEDUP_REMOVED lines=13> */
.L_x_141:
[----:B------:R-:W-:Y:S05]  /*c620*/  BSYNC B1 ;  /* 0x0000000000017941 */ /* 0x000fea0003800000 */
.L_x_140:
        /* <DEDUP_REMOVED lines=13> */
.L_x_143:
[----:B------:R-:W-:Y:S05]  /*c700*/  BSYNC B1 ;  /* 0x0000000000017941 */ /* 0x000fea0003800000 */
.L_x_142:
        /* <DEDUP_REMOVED lines=13> */
.L_x_145:
[----:B------:R-:W-:Y:S05]  /*c7e0*/  BSYNC B1 ;  /* 0x0000000000017941 */ /* 0x000fea0003800000 */
.L_x_144:
        /* <DEDUP_REMOVED lines=13> */
.L_x_147:
[----:B------:R-:W-:Y:S05]  /*c8c0*/  BSYNC B1 ;  /* 0x0000000000017941 */ /* 0x000fea0003800000 */
.L_x_146:
        /* <DEDUP_REMOVED lines=13> */
.L_x_149:
[----:B------:R-:W-:Y:S05]  /*c9a0*/  BSYNC B1 ;  /* 0x0000000000017941 */ /* 0x000fea0003800000 */
.L_x_148:
        /* <DEDUP_REMOVED lines=13> */
.L_x_151:
[----:B------:R-:W-:Y:S05]  /*ca80*/  BSYNC B1 ;  /* 0x0000000000017941 */ /* 0x000fea0003800000 */
.L_x_150:
        /* <DEDUP_REMOVED lines=13> */
.L_x_153:
[----:B------:R-:W-:Y:S05]  /*cb60*/  BSYNC B1 ;  /* 0x0000000000017941 */ /* 0x000fea0003800000 */
.L_x_152:
        /* <DEDUP_REMOVED lines=13> */
.L_x_155:
[----:B------:R-:W-:Y:S05]  /*cc40*/  BSYNC B1 ;  /* 0x0000000000017941 */ /* 0x000fea0003800000 */
.L_x_154:
        /* <DEDUP_REMOVED lines=13> */
.L_x_157:
[----:B------:R-:W-:Y:S05]  /*cd20*/  BSYNC B1 ;  /* 0x0000000000017941 */ /* 0x000fea0003800000 */
.L_x_156:
        /* <DEDUP_REMOVED lines=13> */
.L_x_159:
[----:B------:R-:W-:Y:S05]  /*ce00*/  BSYNC B1 ;  /* 0x0000000000017941 */ /* 0x000fea0003800000 */
.L_x_158:
        /* <DEDUP_REMOVED lines=13> */
.L_x_161:
[----:B------:R-:W-:Y:S05]  /*cee0*/  BSYNC B1 ;  /* 0x0000000000017941 */ /* 0x000fea0003800000 */
.L_x_160:
        /* <DEDUP_REMOVED lines=13> */
.L_x_163:
[----:B------:R-:W-:Y:S05]  /*cfc0*/  BSYNC B1 ;  /* 0x0000000000017941 */ /* 0x000fea0003800000 */
.L_x_162:
        /* <DEDUP_REMOVED lines=13> */
.L_x_165:
[----:B------:R-:W-:Y:S05]  /*d0a0*/  BSYNC B1 ;  /* 0x0000000000017941 */ /* 0x000fea0003800000 */
.L_x_164:
        /* <DEDUP_REMOVED lines=13> */
.L_x_167:
[----:B------:R-:W-:Y:S05]  /*d180*/  BSYNC B1 ;  /* 0x0000000000017941 */ /* 0x000fea0003800000 */
.L_x_166:
        /* <DEDUP_REMOVED lines=13> */
.L_x_169:
[----:B------:R-:W-:Y:S05]  /*d260*/  BSYNC B1 ;  /* 0x0000000000017941 */ /* 0x000fea0003800000 */
.L_x_168:
        /* <DEDUP_REMOVED lines=13> */
.L_x_171:
[----:B------:R-:W-:Y:S05]  /*d340*/  BSYNC B1 ;  /* 0x0000000000017941 */ /* 0x000fea0003800000 */
.L_x_170:
        /* <DEDUP_REMOVED lines=13> */
.L_x_173:
[----:B------:R-:W-:Y:S05]  /*d420*/  BSYNC B1 ;  /* 0x0000000000017941 */ /* 0x000fea0003800000 */
.L_x_172:
        /* <DEDUP_REMOVED lines=13> */
.L_x_175:
[----:B------:R-:W-:Y:S05]  /*d500*/  BSYNC B1 ;  /* 0x0000000000017941 */ /* 0x000fea0003800000 */
.L_x_174:
        /* <DEDUP_REMOVED lines=13> */
.L_x_177:
[----:B------:R-:W-:Y:S05]  /*d5e0*/  BSYNC B1 ;  /* 0x0000000000017941 */ /* 0x000fea0003800000 */
.L_x_176:
        /* <DEDUP_REMOVED lines=13> */
.L_x_179:
[----:B------:R-:W-:Y:S05]  /*d6c0*/  BSYNC B1 ;  /* 0x0000000000017941 */ /* 0x000fea0003800000 */
.L_x_178:
        /* <DEDUP_REMOVED lines=13> */
.L_x_181:
[----:B------:R-:W-:Y:S05]  /*d7a0*/  BSYNC B1 ;  /* 0x0000000000017941 */ /* 0x000fea0003800000 */
.L_x_180:
        /* <DEDUP_REMOVED lines=13> */
.L_x_183:
[----:B------:R-:W-:Y:S05]  /*d880*/  BSYNC B1 ;  /* 0x0000000000017941 */ /* 0x000fea0003800000 */
.L_x_182:
        /* <DEDUP_REMOVED lines=13> */
.L_x_185:
[----:B------:R-:W-:Y:S05]  /*d960*/  BSYNC B1 ;  /* 0x0000000000017941 */ /* 0x000fea0003800000 */
.L_x_184:
        /* <DEDUP_REMOVED lines=13> */
.L_x_187:
[----:B------:R-:W-:Y:S05]  /*da40*/  BSYNC B1 ;  /* 0x0000000000017941 */ /* 0x000fea0003800000 */
.L_x_186:
        /* <DEDUP_REMOVED lines=13> */
.L_x_189:
[----:B------:R-:W-:Y:S05]  /*db20*/  BSYNC B1 ;  /* 0x0000000000017941 */ /* 0x000fea0003800000 */
.L_x_188:
        /* <DEDUP_REMOVED lines=13> */
.L_x_191:
[----:B------:R-:W-:Y:S05]  /*dc00*/  BSYNC B1 ;  /* 0x0000000000017941 */ /* 0x000fea0003800000 */
.L_x_190:
        /* <DEDUP_REMOVED lines=13> */
.L_x_193:
[----:B------:R-:W-:Y:S05]  /*dce0*/  BSYNC B1 ;  /* 0x0000000000017941 */ /* 0x000fea0003800000 */
.L_x_192:
        /* <DEDUP_REMOVED lines=13> */
.L_x_195:
[----:B------:R-:W-:Y:S05]  /*ddc0*/  BSYNC B1 ;  /* 0x0000000000017941 */ /* 0x000fea0003800000 */
.L_x_194:
        /* <DEDUP_REMOVED lines=13> */
.L_x_197:
[----:B------:R-:W-:Y:S05]  /*dea0*/  BSYNC B1 ;  /* 0x0000000000017941 */ /* 0x000fea0003800000 */
.L_x_196:
        /* <DEDUP_REMOVED lines=13> */
.L_x_199:
[----:B------:R-:W-:Y:S05]  /*df80*/  BSYNC B1 ;  /* 0x0000000000017941 */ /* 0x000fea0003800000 */
.L_x_198:
        /* <DEDUP_REMOVED lines=13> */
.L_x_201:
[----:B------:R-:W-:Y:S05]  /*e060*/  BSYNC B1 ;  /* 0x0000000000017941 */ /* 0x000fea0003800000 */
.L_x_200:
        /* <DEDUP_REMOVED lines=13> */
.L_x_203:
[----:B------:R-:W-:Y:S05]  /*e140*/  BSYNC B1 ;  /* 0x0000000000017941 */ /* 0x000fea0003800000 */
.L_x_202:
        /* <DEDUP_REMOVED lines=13> */
.L_x_205:
[----:B------:R-:W-:Y:S05]  /*e220*/  BSYNC B1 ;  /* 0x0000000000017941 */ /* 0x000fea0003800000 */
.L_x_204:
        /* <DEDUP_REMOVED lines=13> */
.L_x_207:
[----:B------:R-:W-:Y:S05]  /*e300*/  BSYNC B1 ;  /* 0x0000000000017941 */ /* 0x000fea0003800000 */
.L_x_206:
        /* <DEDUP_REMOVED lines=13> */
.L_x_209:
[----:B------:R-:W-:Y:S05]  /*e3e0*/  BSYNC B1 ;  /* 0x0000000000017941 */ /* 0x000fea0003800000 */
.L_x_208:
        /* <DEDUP_REMOVED lines=13> */
.L_x_211:
[----:B------:R-:W-:Y:S05]  /*e4c0*/  BSYNC B1 ;  /* 0x0000000000017941 */ /* 0x000fea0003800000 */
.L_x_210:
        /* <DEDUP_REMOVED lines=13> */
.L_x_213:
[----:B------:R-:W-:Y:S05]  /*e5a0*/  BSYNC B1 ;  /* 0x0000000000017941 */ /* 0x000fea0003800000 */
.L_x_212:
        /* <DEDUP_REMOVED lines=13> */
.L_x_215:
[----:B------:R-:W-:Y:S05]  /*e680*/  BSYNC B1 ;  /* 0x0000000000017941 */ /* 0x000fea0003800000 */
.L_x_214:
        /* <DEDUP_REMOVED lines=13> */
.L_x_217:
[----:B------:R-:W-:Y:S05]  /*e760*/  BSYNC B1 ;  /* 0x0000000000017941 */ /* 0x000fea0003800000 */
.L_x_216:
        /* <DEDUP_REMOVED lines=13> */
.L_x_219:
[----:B------:R-:W-:Y:S05]  /*e840*/  BSYNC B1 ;  /* 0x0000000000017941 */ /* 0x000fea0003800000 */
.L_x_218:
        /* <DEDUP_REMOVED lines=13> */
.L_x_221:
[----:B------:R-:W-:Y:S05]  /*e920*/  BSYNC B1 ;  /* 0x0000000000017941 */ /* 0x000fea0003800000 */
.L_x_220:
        /* <DEDUP_REMOVED lines=13> */
.L_x_223:
[----:B------:R-:W-:Y:S05]  /*ea00*/  BSYNC B1 ;  /* 0x0000000000017941 */ /* 0x000fea0003800000 */
.L_x_222:
        /* <DEDUP_REMOVED lines=13> */
.L_x_225:
[----:B------:R-:W-:Y:S05]  /*eae0*/  BSYNC B1 ;  /* 0x0000000000017941 */ /* 0x000fea0003800000 */
.L_x_224:
[----:B------:R-:W2:Y:S01]  /*eaf0*/  LDL.LU R6, [R1+0xf0] ;  /* 0x0000f00001067983 */ /* 0x000ea20000300800 */
[----:B-----5:R-:W-:Y:S01]  /*eb00*/  LOP3.LUT R0, R0, 0xff, RZ, 0xc0, !PT ;  /* 0x000000ff00007812 */ /* 0x020fe200078ec0ff */
[----:B------:R-:W-:Y:S01]  /*eb10*/  BSSY B1, `(.L_x_226) ;  /* 0x0000013000017945 */ /* 0x000fe20003800000 */
[----:B------:R-:W-:Y:S02]  /*eb20*/  IADD3 R5, P0, R36, 0x80, RZ ;  /* 0x0000008024057810 */ /* 0x000fe40007f1e0ff */
[----:B------:R-:W-:-:S03]  /*eb30*/  F2FP.F16.E4M3.UNPACK_B R0, R0 ;  /* 0x00000000ff00723e */ /* 0x000fc600020006ff */
[----:B------:R-:W-:Y:S01]  /*eb40*/  IMAD.X R2, RZ, RZ, R37, P0 ;  /* 0x000000ffff027224 */ /* 0x000fe200000e0625 */
[----:B------:R-:W-:Y:S01]  /*eb50*/  ISETP.GE.AND P0, PT, R40, 0x81, PT ;  /* 0x000000812800780c */ /* 0x000fe20003f06270 */
[----:B------:R-:W-:Y:S02]  /*eb60*/  HADD2.F32 R0, -RZ, R0.H0_H0 ;  /* 0x20000000ff007230 */ /* 0x000fe40000004100 */
[----:B------:R-:W-:Y:S01]  /*eb70*/  IMAD R4, R2, UR6, RZ ;  /* 0x0000000602047c24 */ /* 0x000fe2000f8e02ff */
[----:B------:R-:W-:Y:S01]  /*eb80*/  ISETP.LT.OR P4, PT, R42, 0x1, !P0 ;  /* 0x000000012a00780c */ /* 0x000fe20004781670 */
[----:B0-----:R-:W-:-:S04]  /*eb90*/  IMAD.WIDE.U32 R2, R5, UR6, R38 ;  /* 0x0000000605027c25 */ /* 0x001fc8000f8e0026 */
[----:B------:R-:W-:Y:S01]  /*eba0*/  FMUL R0, R0, UR22 ;  /* 0x0000001600007c20 */ /* 0x000fe20008400000 */
[----:B------:R-:W-:Y:S01]  /*ebb0*/  IMAD R5, R5, UR7, R4 ;  /* 0x0000000705057c24 */ /* 0x000fe2000f8e0204 */
[----:B------:R-:W-:-:S04]  /*ebc0*/  IADD3 R2, P2, R2, UR10, RZ ;  /* 0x0000000a02027c10 */ /* 0x000fc8000ff5e0ff */
[----:B------:R-:W-:Y:S01]  /*ebd0*/  IADD3.X R3, R3, UR11, R5, P2, !PT ;  /* 0x0000000b03037c10 */ /* 0x000fe200097fe405 */
[----:B--2---:R-:W-:-:S05]  /*ebe0*/  FFMA R0, R6, UR15, R0 ;  /* 0x0000000f06007c23 */ /* 0x004fca0008000000 */
[----:B------:R-:W-:Y:S02]  /*ebf0*/  F2FP.SATFINITE.E4M3.F32.PACK_AB_MERGE_C R7, RZ, R0, RZ ;  /* 0x00000000ff07723e */ /* 0x000fe400048070ff */
[----:B------:R-:W-:-:S03]  /*ec00*/  PRMT R0, RZ, 0x7610, R0 ;  /* 0x00007610ff007816 */ /* 0x000fc60000000000 */
[----:B------:R0:W-:Y:S01]  /*ec10*/  @!P1 STG.E.U8 desc[UR20][R30.64+0xb9], R7 ;  /* 0x0000b9071e009986 */ /* 0x0001e2000c101114 */
[----:B------:R-:W-:Y:S05]  /*ec20*/  @P4 BRA `(.L_x_227) ;  /* 0x0000000000044947 */ /* 0x000fea0003800000 */
[----:B------:R2:W5:Y:S02]  /*ec30*/  LDG.E.U8 R0, desc[UR20][R2.64] ;  /* 0x0000001402007981 */ /* 0x000564000c1e1100 */
.L_x_227:
[----:B------:R-:W-:Y:S05]  /*ec40*/  BSYNC B1 ;  /* 0x0000000000017941 */ /* 0x000fea0003800000 */
.L_x_226:
        /* <DEDUP_REMOVED lines=8> */
[----:B------:R-:W-:Y:S02]  /*ecd0*/  F2FP.SATFINITE.E4M3.F32.PACK_AB_MERGE_C R5, RZ, R0, RZ ;  /* 0x00000000ff05723e */ /* 0x000fe400048070ff */
[----:B------:R-:W-:-:S03]  /*ece0*/  PRMT R0, RZ, 0x7610, R0 ;  /* 0x00007610ff007816 */ /* 0x000fc60000000000 */
[----:B------:R3:W-:Y:S01]  /*ecf0*/  @!P4 STG.E.U8 desc[UR20][R28.64], R5 ;  /* 0x000000051c00c986 */ /* 0x0007e2000c101114 */
[----:B------:R-:W-:Y:S05]  /*ed00*/  @P2 BRA `(.L_x_229) ;  /* 0x0000000000042947 */ /* 0x000fea0003800000 */
[----:B------:R0:W5:Y:S02]  /*ed10*/  LDG.E.U8 R0, desc[UR20][R2.64+0x1] ;  /* 0x0000011402007981 */ /* 0x000164000c1e1100 */
.L_x_229:
[----:B------:R-:W-:Y:S05]  /*ed20*/  BSYNC B1 ;  /* 0x0000000000017941 */ /* 0x000fea0003800000 */
.L_x_228:
[----:B------:R-:W2:Y:S01]  /*ed30*/  LDL.LU R4, [R1+0xf8] ;  /* 0x0000f80001047983 */ /* 0x000ea20000300800 */
[----:B-----5:R-:W-:Y:S01]  /*ed40*/  LOP3.LUT R0, R0, 0xff, RZ, 0xc0, !PT ;  /* 0x000000ff00007812 */ /* 0x020fe200078ec0ff */
[----:B------:R-:W-:Y:S01]  /*ed50*/  BSSY B1, `(.L_x_230) ;  /* 0x0000013000017945 */ /* 0x000fe20003800000 */
[----:B---3--:R-:W-:Y:S02]  /*ed60*/  IADD3 R5, P1, R36, 0x88, RZ ;  /* 0x0000008824057810 */ /* 0x008fe40007f3e0ff */
[----:B------:R-:W-:-:S03]  /*ed70*/  F2FP.F16.E4M3.UNPACK_B R0, R0 ;  /* 0x00000000ff00723e */ /* 0x000fc600020006ff */
[----:B------:R-:W-:Y:S01]  /*ed80*/  IMAD.X R36, RZ, RZ, R37, P1 ;  /* 0x000000ffff247224 */ /* 0x000fe200008e0625 */
[----:B------:R-:W-:Y:S01]  /*ed90*/  ISETP.GE.AND P1, PT, R40, 0x89, PT ;  /* 0x000000892800780c */ /* 0x000fe20003f26270 */
[----:B------:R-:W-:Y:S02]  /*eda0*/  HADD2.F32 R0, -RZ, R0.H0_H0 ;  /* 0x20000000ff007230 */ /* 0x000fe40000004100 */
[----:B------:R-:W-:Y:S01]  /*edb0*/  IMAD R36, R36, UR6, RZ ;  /* 0x0000000624247c24 */ /* 0x000fe2000f8e02ff */
[----:B------:R-:W-:Y:S01]  /*edc0*/  ISETP.LT.OR P5, PT, R42, 0x1, !P1 ;  /* 0x000000012a00780c */ /* 0x000fe20004fa1670 */
[----:B------:R-:W-:-:S04]  /*edd0*/  IMAD.WIDE.U32 R38, R5, UR6, R38 ;  /* 0x0000000605267c25 */ /* 0x000fc8000f8e0026 */
[----:B------:R-:W-:Y:S01]  /*ede0*/  FMUL R0, R0, UR22 ;  /* 0x0000001600007c20 */ /* 0x000fe20008400000 */
[----:B------:R-:W-:-:S03]  /*edf0*/  IMAD R5, R5, UR7, R36 ;  /* 0x0000000705057c24 */ /* 0x000fc6000f8e0224 */
[----:B--2---:R-:W-:Y:S01]  /*ee00*/  FFMA R0, R4, UR15, R0 ;  /* 0x0000000f04007c23 */ /* 0x004fe20008000000 */
[----:B------:R-:W-:-:S04]  /*ee10*/  IADD3 R4, P4, R38, UR10, RZ ;  /* 0x0000000a26047c10 */ /* 0x000fc8000ff9e0ff */
[----:B0-----:R-:W-:Y:S02]  /*ee20*/  F2FP.SATFINITE.E4M3.F32.PACK_AB_MERGE_C R7, RZ, R0, RZ ;  /* 0x00000000ff07723e */ /* 0x001fe400048070ff */
[----:B------:R-:W-:Y:S02]  /*ee30*/  IADD3.X R5, R39, UR11, R5, P4, !PT ;  /* 0x0000000b27057c10 */ /* 0x000fe4000a7fe405 */
[----:B------:R-:W-:Y:S01]  /*ee40*/  PRMT R0, RZ, 0x7610, R0 ;  /* 0x00007610ff007816 */ /* 0x000fe20000000000 */
[----:B------:R0:W-:Y:S01]  /*ee50*/  @!P2 STG.E.U8 desc[UR20][R28.64+0x1], R7 ;  /* 0x000001071c00a986 */ /* 0x0001e2000c101114 */
[----:B------:R-:W-:Y:S05]  /*ee60*/  @P5 BRA `(.L_x_231) ;  /* 0x0000000000045947 */ /* 0x000fea0003800000 */
[----:B------:R2:W5:Y:S02]  /*ee70*/  LDG.E.U8 R0, desc[UR20][R4.64] ;  /* 0x0000001404007981 */ /* 0x000564000c1e1100 */
.L_x_231:
[----:B------:R-:W-:Y:S05]  /*ee80*/  BSYNC B1 ;  /* 0x0000000000017941 */ /* 0x000fea0003800000 */
.L_x_230:
        /* <DEDUP_REMOVED lines=13> */
.L_x_233:
[----:B------:R-:W-:Y:S05]  /*ef60*/  BSYNC B1 ;  /* 0x0000000000017941 */ /* 0x000fea0003800000 */
.L_x_232:
        /* <DEDUP_REMOVED lines=13> */
.L_x_235:
[----:B------:R-:W-:Y:S05]  /*f040*/  BSYNC B1 ;  /* 0x0000000000017941 */ /* 0x000fea0003800000 */
.L_x_234:
        /* <DEDUP_REMOVED lines=13> */
.L_x_237:
[----:B------:R-:W-:Y:S05]  /*f120*/  BSYNC B1 ;  /* 0x0000000000017941 */ /* 0x000fea0003800000 */
.L_x_236:
        /* <DEDUP_REMOVED lines=13> */
.L_x_239:
[----:B------:R-:W-:Y:S05]  /*f200*/  BSYNC B1 ;  /* 0x0000000000017941 */ /* 0x000fea0003800000 */
.L_x_238:
        /* <DEDUP_REMOVED lines=13> */
.L_x_241:
[----:B------:R-:W-:Y:S05]  /*f2e0*/  BSYNC B1 ;  /* 0x0000000000017941 */ /* 0x000fea0003800000 */
.L_x_240:
        /* <DEDUP_REMOVED lines=13> */
.L_x_243:
[----:B------:R-:W-:Y:S05]  /*f3c0*/  BSYNC B1 ;  /* 0x0000000000017941 */ /* 0x000fea0003800000 */
.L_x_242:
        /* <DEDUP_REMOVED lines=13> */
.L_x_245:
[----:B------:R-:W-:Y:S05]  /*f4a0*/  BSYNC B1 ;  /* 0x0000000000017941 */ /* 0x000fea0003800000 */
.L_x_244:
        /* <DEDUP_REMOVED lines=13> */
.L_x_247:
[----:B------:R-:W-:Y:S05]  /*f580*/  BSYNC B1 ;  /* 0x0000000000017941 */ /* 0x000fea0003800000 */
.L_x_246:
        /* <DEDUP_REMOVED lines=13> */
.L_x_249:
[----:B------:R-:W-:Y:S05]  /*f660*/  BSYNC B1 ;  /* 0x0000000000017941 */ /* 0x000fea0003800000 */
.L_x_248:
        /* <DEDUP_REMOVED lines=13> */
.L_x_251:
[----:B------:R-:W-:Y:S05]  /*f740*/  BSYNC B1 ;  /* 0x0000000000017941 */ /* 0x000fea0003800000 */
.L_x_250:
        /* <DEDUP_REMOVED lines=13> */
.L_x_253:
[----:B------:R-:W-:Y:S05]  /*f820*/  BSYNC B1 ;  /* 0x0000000000017941 */ /* 0x000fea0003800000 */
.L_x_252:
        /* <DEDUP_REMOVED lines=13> */
.L_x_255:
[----:B------:R-:W-:Y:S05]  /*f900*/  BSYNC B1 ;  /* 0x0000000000017941 */ /* 0x000fea0003800000 */
.L_x_254:
        /* <DEDUP_REMOVED lines=13> */
.L_x_257:
[----:B------:R-:W-:Y:S05]  /*f9e0*/  BSYNC B1 ;  /* 0x0000000000017941 */ /* 0x000fea0003800000 */
.L_x_256:
        /* <DEDUP_REMOVED lines=13> */
.L_x_259:
[----:B------:R-:W-:Y:S05]  /*fac0*/  BSYNC B1 ;  /* 0x0000000000017941 */ /* 0x000fea0003800000 */
.L_x_258:
        /* <DEDUP_REMOVED lines=13> */
.L_x_261:
[----:B------:R-:W-:Y:S05]  /*fba0*/  BSYNC B1 ;  /* 0x0000000000017941 */ /* 0x000fea0003800000 */
.L_x_260:
        /* <DEDUP_REMOVED lines=13> */
.L_x_263:
[----:B------:R-:W-:Y:S05]  /*fc80*/  BSYNC B1 ;  /* 0x0000000000017941 */ /* 0x000fea0003800000 */
.L_x_262:
        /* <DEDUP_REMOVED lines=13> */
.L_x_265:
[----:B------:R-:W-:Y:S05]  /*fd60*/  BSYNC B1 ;  /* 0x0000000000017941 */ /* 0x000fea0003800000 */
.L_x_264:
        /* <DEDUP_REMOVED lines=13> */
.L_x_267:
[----:B------:R-:W-:Y:S05]  /*fe40*/  BSYNC B1 ;  /* 0x0000000000017941 */ /* 0x000fea0003800000 */
.L_x_266:
        /* <DEDUP_REMOVED lines=13> */
.L_x_269:
[----:B------:R-:W-:Y:S05]  /*ff20*/  BSYNC B1 ;  /* 0x0000000000017941 */ /* 0x000fea0003800000 */
.L_x_268:
        /* <DEDUP_REMOVED lines=13> */
.L_x_271:
[----:B------:R-:W-:Y:S05]  /*10000*/  BSYNC B1 ;  /* 0x0000000000017941 */ /* 0x000fea0003800000 */
.L_x_270:
        /* <DEDUP_REMOVED lines=13> */
.L_x_273:
[----:B------:R-:W-:Y:S05]  /*100e0*/  BSYNC B1 ;  /* 0x0000000000017941 */ /* 0x000fea0003800000 */
.L_x_272:
        /* <DEDUP_REMOVED lines=13> */
.L_x_275:
[----:B------:R-:W-:Y:S05]  /*101c0*/  BSYNC B1 ;  /* 0x0000000000017941 */ /* 0x000fea0003800000 */
.L_x_274:
        /* <DEDUP_REMOVED lines=13> */
.L_x_277:
[----:B------:R-:W-:Y:S05]  /*102a0*/  BSYNC B1 ;  /* 0x0000000000017941 */ /* 0x000fea0003800000 */
.L_x_276:
        /* <DEDUP_REMOVED lines=13> */
.L_x_279:
[----:B------:R-:W-:Y:S05]  /*10380*/  BSYNC B1 ;  /* 0x0000000000017941 */ /* 0x000fea0003800000 */
.L_x_278:
        /* <DEDUP_REMOVED lines=13> */
.L_x_281:
[----:B------:R-:W-:Y:S05]  /*10460*/  BSYNC B1 ;  /* 0x0000000000017941 */ /* 0x000fea0003800000 */
.L_x_280:
        /* <DEDUP_REMOVED lines=13> */
.L_x_283:
[----:B------:R-:W-:Y:S05]  /*10540*/  BSYNC B1 ;  /* 0x0000000000017941 */ /* 0x000fea0003800000 */
.L_x_282:
        /* <DEDUP_REMOVED lines=13> */
.L_x_285:
[----:B------:R-:W-:Y:S05]  /*10620*/  BSYNC B1 ;  /* 0x0000000000017941 */ /* 0x000fea0003800000 */
.L_x_284:
        /* <DEDUP_REMOVED lines=13> */
.L_x_287:
[----:B------:R-:W-:Y:S05]  /*10700*/  BSYNC B1 ;  /* 0x0000000000017941 */ /* 0x000fea0003800000 */
.L_x_286:
        /* <DEDUP_REMOVED lines=13> */
.L_x_289:
[----:B------:R-:W-:Y:S05]  /*107e0*/  BSYNC B1 ;  /* 0x0000000000017941 */ /* 0x000fea0003800000 */
.L_x_288:
        /* <DEDUP_REMOVED lines=13> */
.L_x_291:
[----:B------:R-:W-:Y:S05]  /*108c0*/  BSYNC B1 ;  /* 0x0000000000017941 */ /* 0x000fea0003800000 */
.L_x_290:
        /* <DEDUP_REMOVED lines=13> */
.L_x_293:
[----:B------:R-:W-:Y:S05]  /*109a0*/  BSYNC B1 ;  /* 0x0000000000017941 */ /* 0x000fea0003800000 */
.L_x_292:
        /* <DEDUP_REMOVED lines=13> */
.L_x_295:
[----:B------:R-:W-:Y:S05]  /*10a80*/  BSYNC B1 ;  /* 0x0000000000017941 */ /* 0x000fea0003800000 */
.L_x_294:
        /* <DEDUP_REMOVED lines=13> */
.L_x_297:
[----:B------:R-:W-:Y:S05]  /*10b60*/  BSYNC B1 ;  /* 0x0000000000017941 */ /* 0x000fea0003800000 */
.L_x_296:
        /* <DEDUP_REMOVED lines=13> */
.L_x_299:
[----:B------:R-:W-:Y:S05]  /*10c40*/  BSYNC B1 ;  /* 0x0000000000017941 */ /* 0x000fea0003800000 */
.L_x_298:
        /* <DEDUP_REMOVED lines=13> */
.L_x_301:
[----:B------:R-:W-:Y:S05]  /*10d20*/  BSYNC B1 ;  /* 0x0000000000017941 */ /* 0x000fea0003800000 */
.L_x_300:
        /* <DEDUP_REMOVED lines=13> */
.L_x_303:
[----:B------:R-:W-:Y:S05]  /*10e00*/  BSYNC B1 ;  /* 0x0000000000017941 */ /* 0x000fea0003800000 */
.L_x_302:
        /* <DEDUP_REMOVED lines=13> */
.L_x_305:
[----:B------:R-:W-:Y:S05]  /*10ee0*/  BSYNC B1 ;  /* 0x0000000000017941 */ /* 0x000fea0003800000 */
.L_x_304:
        /* <DEDUP_REMOVED lines=13> */
.L_x_307:
[----:B------:R-:W-:Y:S05]  /*10fc0*/  BSYNC B1 ;  /* 0x0000000000017941 */ /* 0x000fea0003800000 */
.L_x_306:
        /* <DEDUP_REMOVED lines=13> */
.L_x_309:
[----:B------:R-:W-:Y:S05]  /*110a0*/  BSYNC B1 ;  /* 0x0000000000017941 */ /* 0x000fea0003800000 */
.L_x_308:
        /* <DEDUP_REMOVED lines=13> */
.L_x_311:
[----:B------:R-:W-:Y:S05]  /*11180*/  BSYNC B1 ;  /* 0x0000000000017941 */ /* 0x000fea0003800000 */
.L_x_310:
        /* <DEDUP_REMOVED lines=13> */
.L_x_313:
[----:B------:R-:W-:Y:S05]  /*11260*/  BSYNC B1 ;  /* 0x0000000000017941 */ /* 0x000fea0003800000 */
.L_x_312:
        /* <DEDUP_REMOVED lines=13> */
.L_x_315:
[----:B------:R-:W-:Y:S05]  /*11340*/  BSYNC B1 ;  /* 0x0000000000017941 */ /* 0x000fea0003800000 */
.L_x_314:
        /* <DEDUP_REMOVED lines=13> */
.L_x_317:
[----:B------:R-:W-:Y:S05]  /*11420*/  BSYNC B1 ;  /* 0x0000000000017941 */ /* 0x000fea0003800000 */
.L_x_316:
        /* <DEDUP_REMOVED lines=13> */
.L_x_319:
[----:B------:R-:W-:Y:S05]  /*11500*/  BSYNC B1 ;  /* 0x0000000000017941 */ /* 0x000fea0003800000 */
.L_x_318:
        /* <DEDUP_REMOVED lines=13> */
.L_x_321:
[----:B------:R-:W-:Y:S05]  /*115e0*/  BSYNC B1 ;  /* 0x0000000000017941 */ /* 0x000fea0003800000 */
.L_x_320:
        /* <DEDUP_REMOVED lines=13> */
.L_x_323:
[----:B------:R-:W-:Y:S05]  /*116c0*/  BSYNC B1 ;  /* 0x0000000000017941 */ /* 0x000fea0003800000 */
.L_x_322:
        /* <DEDUP_REMOVED lines=13> */
.L_x_325:
[----:B------:R-:W-:Y:S05]  /*117a0*/  BSYNC B1 ;  /* 0x0000000000017941 */ /* 0x000fea0003800000 */
.L_x_324:
        /* <DEDUP_REMOVED lines=13> */
.L_x_327:
[----:B------:R-:W-:Y:S05]  /*11880*/  BSYNC B1 ;  /* 0x0000000000017941 */ /* 0x000fea0003800000 */
.L_x_326:
        /* <DEDUP_REMOVED lines=13> */
.L_x_329:
[----:B------:R-:W-:Y:S05]  /*11960*/  BSYNC B1 ;  /* 0x0000000000017941 */ /* 0x000fea0003800000 */
.L_x_328:
        /* <DEDUP_REMOVED lines=13> */
.L_x_331:
[----:B------:R-:W-:Y:S05]  /*11a40*/  BSYNC B1 ;  /* 0x0000000000017941 */ /* 0x000fea0003800000 */
.L_x_330:
        /* <DEDUP_REMOVED lines=13> */
.L_x_333:
[----:B------:R-:W-:Y:S05]  /*11b20*/  BSYNC B1 ;  /* 0x0000000000017941 */ /* 0x000fea0003800000 */
.L_x_332:
        /* <DEDUP_REMOVED lines=13> */
.L_x_335:
[----:B------:R-:W-:Y:S05]  /*11c00*/  BSYNC B1 ;  /* 0x0000000000017941 */ /* 0x000fea0003800000 */
.L_x_334:
        /* <DEDUP_REMOVED lines=13> */
.L_x_337:
[----:B------:R-:W-:Y:S05]  /*11ce0*/  BSYNC B1 ;  /* 0x0000000000017941 */ /* 0x000fea0003800000 */
.L_x_336:
        /* <DEDUP_REMOVED lines=13> */
.L_x_339:
[----:B------:R-:W-:Y:S05]  /*11dc0*/  BSYNC B1 ;  /* 0x0000000000017941 */ /* 0x000fea0003800000 */
.L_x_338:
        /* <DEDUP_REMOVED lines=13> */
.L_x_341:
[----:B------:R-:W-:Y:S05]  /*11ea0*/  BSYNC B1 ;  /* 0x0000000000017941 */ /* 0x000fea0003800000 */
.L_x_340:
        /* <DEDUP_REMOVED lines=13> */
.L_x_343:
[----:B------:R-:W-:Y:S05]  /*11f80*/  BSYNC B1 ;  /* 0x0000000000017941 */ /* 0x000fea0003800000 */
.L_x_342:
        /* <DEDUP_REMOVED lines=13> */
.L_x_345:
[----:B------:R-:W-:Y:S05]  /*12060*/  BSYNC B1 ;  /* 0x0000000000017941 */ /* 0x000fea0003800000 */
.L_x_344:
        /* <DEDUP_REMOVED lines=13> */
.L_x_347:
[----:B------:R-:W-:Y:S05]  /*12140*/  BSYNC B1 ;  /* 0x0000000000017941 */ /* 0x000fea0003800000 */
.L_x_346:
        /* <DEDUP_REMOVED lines=13> */
.L_x_349:
[----:B------:R-:W-:Y:S05]  /*12220*/  BSYNC B1 ;  /* 0x0000000000017941 */ /* 0x000fea0003800000 */
.L_x_348:
        /* <DEDUP_REMOVED lines=13> */
.L_x_351:
[----:B------:R-:W-:Y:S05]  /*12300*/  BSYNC B1 ;  /* 0x0000000000017941 */ /* 0x000fea0003800000 */
.L_x_350:
        /* <DEDUP_REMOVED lines=13> */
.L_x_353:
[----:B------:R-:W-:Y:S05]  /*123e0*/  BSYNC B1 ;  /* 0x0000000000017941 */ /* 0x000fea0003800000 */
.L_x_352:
        /* <DEDUP_REMOVED lines=13> */
.L_x_355:
[----:B------:R-:W-:Y:S05]  /*124c0*/  BSYNC B1 ;  /* 0x0000000000017941 */ /* 0x000fea0003800000 */
.L_x_354:
        /* <DEDUP_REMOVED lines=13> */
.L_x_357:
[----:B------:R-:W-:Y:S05]  /*125a0*/  BSYNC B1 ;  /* 0x0000000000017941 */ /* 0x000fea0003800000 */
.L_x_356:
        /* <DEDUP_REMOVED lines=13> */
.L_x_359:
[----:B------:R-:W-:Y:S05]  /*12680*/  BSYNC B1 ;  /* 0x0000000000017941 */ /* 0x000fea0003800000 */
.L_x_358:
        /* <DEDUP_REMOVED lines=13> */
.L_x_361:
[----:B------:R-:W-:Y:S05]  /*12760*/  BSYNC B1 ;  /* 0x0000000000017941 */ /* 0x000fea0003800000 */
.L_x_360:
        /* <DEDUP_REMOVED lines=13> */
.L_x_363:
[----:B------:R-:W-:Y:S05]  /*12840*/  BSYNC B1 ;  /* 0x0000000000017941 */ /* 0x000fea0003800000 */
.L_x_362:
        /* <DEDUP_REMOVED lines=13> */
.L_x_365:
[----:B------:R-:W-:Y:S05]  /*12920*/  BSYNC B1 ;  /* 0x0000000000017941 */ /* 0x000fea0003800000 */
.L_x_364:
        /* <DEDUP_REMOVED lines=13> */
.L_x_367:
[----:B------:R-:W-:Y:S05]  /*12a00*/  BSYNC B1 ;  /* 0x0000000000017941 */ /* 0x000fea0003800000 */
.L_x_366:
        /* <DEDUP_REMOVED lines=13> */
.L_x_369:
[----:B------:R-:W-:Y:S05]  /*12ae0*/  BSYNC B1 ;  /* 0x0000000000017941 */ /* 0x000fea0003800000 */
.L_x_368:
        /* <DEDUP_REMOVED lines=13> */
.L_x_371:
[----:B------:R-:W-:Y:S05]  /*12bc0*/  BSYNC B1 ;  /* 0x0000000000017941 */ /* 0x000fea0003800000 */
.L_x_370:
        /* <DEDUP_REMOVED lines=13> */
.L_x_373:
[----:B------:R-:W-:Y:S05]  /*12ca0*/  BSYNC B1 ;  /* 0x0000000000017941 */ /* 0x000fea0003800000 */
.L_x_372:
        /* <DEDUP_REMOVED lines=13> */
.L_x_375:
[----:B------:R-:W-:Y:S05]  /*12d80*/  BSYNC B1 ;  /* 0x0000000000017941 */ /* 0x000fea0003800000 */
.L_x_374:
        /* <DEDUP_REMOVED lines=13> */
.L_x_377:
[----:B------:R-:W-:Y:S05]  /*12e60*/  BSYNC B1 ;  /* 0x0000000000017941 */ /* 0x000fea0003800000 */
.L_x_376:
        /* <DEDUP_REMOVED lines=13> */
.L_x_379:
[----:B------:R-:W-:Y:S05]  /*12f40*/  BSYNC B1 ;  /* 0x0000000000017941 */ /* 0x000fea0003800000 */
.L_x_378:
        /* <DEDUP_REMOVED lines=13> */
.L_x_381:
[----:B------:R-:W-:Y:S05]  /*13020*/  BSYNC B1 ;  /* 0x0000000000017941 */ /* 0x000fea0003800000 */
.L_x_380:
        /* <DEDUP_REMOVED lines=13> */
.L_x_383:
[----:B------:R-:W-:Y:S05]  /*13100*/  BSYNC B1 ;  /* 0x0000000000017941 */ /* 0x000fea0003800000 */
.L_x_382:
        /* <DEDUP_REMOVED lines=13> */
.L_x_385:
[----:B------:R-:W-:Y:S05]  /*131e0*/  BSYNC B1 ;  /* 0x0000000000017941 */ /* 0x000fea0003800000 */
.L_x_384:
        /* <DEDUP_REMOVED lines=13> */
.L_x_387:
[----:B------:R-:W-:Y:S05]  /*132c0*/  BSYNC B1 ;  /* 0x0000000000017941 */ /* 0x000fea0003800000 */
.L_x_386:
        /* <DEDUP_REMOVED lines=13> */
.L_x_389:
[----:B------:R-:W-:Y:S05]  /*133a0*/  BSYNC B1 ;  /* 0x0000000000017941 */ /* 0x000fea0003800000 */
.L_x_388:
        /* <DEDUP_REMOVED lines=13> */
.L_x_391:
[----:B------:R-:W-:Y:S05]  /*13480*/  BSYNC B1 ;  /* 0x0000000000017941 */ /* 0x000fea0003800000 */
.L_x_390:
        /* <DEDUP_REMOVED lines=13> */
.L_x_393:
[----:B------:R-:W-:Y:S05]  /*13560*/  BSYNC B1 ;  /* 0x0000000000017941 */ /* 0x000fea0003800000 */
.L_x_392:
        /* <DEDUP_REMOVED lines=13> */
.L_x_395:
[----:B------:R-:W-:Y:S05]  /*13640*/  BSYNC B1 ;  /* 0x0000000000017941 */ /* 0x000fea0003800000 */
.L_x_394:
        /* <DEDUP_REMOVED lines=13> */
.L_x_397:
[----:B------:R-:W-:Y:S05]  /*13720*/  BSYNC B1 ;  /* 0x0000000000017941 */ /* 0x000fea0003800000 */
.L_x_396:
        /* <DEDUP_REMOVED lines=13> */
.L_x_399:
[----:B------:R-:W-:Y:S05]  /*13800*/  BSYNC B1 ;  /* 0x0000000000017941 */ /* 0x000fea0003800000 */
.L_x_398:
        /* <DEDUP_REMOVED lines=13> */
.L_x_401:
[----:B------:R-:W-:Y:S05]  /*138e0*/  BSYNC B1 ;  /* 0x0000000000017941 */ /* 0x000fea0003800000 */
.L_x_400:
        /* <DEDUP_REMOVED lines=13> */
.L_x_403:
[----:B------:R-:W-:Y:S05]  /*139c0*/  BSYNC B1 ;  /* 0x0000000000017941 */ /* 0x000fea0003800000 */
.L_x_402:
        /* <DEDUP_REMOVED lines=13> */
.L_x_405:
[----:B------:R-:W-:Y:S05]  /*13aa0*/  BSYNC B1 ;  /* 0x0000000000017941 */ /* 0x000fea0003800000 */
.L_x_404:
        /* <DEDUP_REMOVED lines=13> */
.L_x_407:
[----:B------:R-:W-:Y:S05]  /*13b80*/  BSYNC B1 ;  /* 0x0000000000017941 */ /* 0x000fea0003800000 */
.L_x_406:
        /* <DEDUP_REMOVED lines=13> */
.L_x_409:
[----:B------:R-:W-:Y:S05]  /*13c60*/  BSYNC B1 ;  /* 0x0000000000017941 */ /* 0x000fea0003800000 */
.L_x_408:
        /* <DEDUP_REMOVED lines=13> */
.L_x_411:
[----:B------:R-:W-:Y:S05]  /*13d40*/  BSYNC B1 ;  /* 0x0000000000017941 */ /* 0x000fea0003800000 */
.L_x_410:
        /* <DEDUP_REMOVED lines=13> */
.L_x_413:
[----:B------:R-:W-:Y:S05]  /*13e20*/  BSYNC B1 ;  /* 0x0000000000017941 */ /* 0x000fea0003800000 */
.L_x_412:
[----:B--23--:R-:W2:Y:S01]  /*13e30*/  LDL.LU R2, [R1+0x268] ;  /* 0x0002680001027983 */ /* 0x00cea20000300800 */
[----:B-----5:R-:W-:Y:S01]  /*13e40*/  LOP3.LUT R0, R0, 0xff, RZ, 0xc0, !PT ;  /* 0x000000ff00007812 */ /* 0x020fe200078ec0ff */
[----:B------:R-:W-:Y:S01]  /*13e50*/  BSSY B1, `(.L_x_414) ;  /* 0x000000b000017945 */ /* 0x000fe20003800000 */
[----:B------:R-:W-:Y:S02]  /*13e60*/  ISETP.LT.OR P2, PT, R42, 0xb9, !P1 ;  /* 0x000000b92a00780c */ /* 0x000fe40004f41670 */
[----:B------:R-:W-:-:S05]  /*13e70*/  F2FP.F16.E4M3.UNPACK_B R0, R0 ;  /* 0x00000000ff00723e */ /* 0x000fca00020006ff */
[----:B------:R-:W-:-:S05]  /*13e80*/  HADD2.F32 R0, -RZ, R0.H0_H0 ;  /* 0x20000000ff007230 */ /* 0x000fca0000004100 */
[----:B------:R-:W-:-:S04]  /*13e90*/  FMUL R0, R0, UR22 ;  /* 0x0000001600007c20 */ /* 0x000fc80008400000 */
[----:B--2---:R-:W-:-:S05]  /*13ea0*/  FFMA R0, R2, UR15, R0 ;  /* 0x0000000f02007c23 */ /* 0x004fca0008000000 */
[----:B------:R-:W-:Y:S02]  /*13eb0*/  F2FP.SATFINITE.E4M3.F32.PACK_AB_MERGE_C R3, RZ, R0, RZ ;  /* 0x00000000ff03723e */ /* 0x000fe400048070ff */
[----:B------:R-:W-:-:S03]  /*13ec0*/  PRMT R0, RZ, 0x7610, R0 ;  /* 0x00007610ff007816 */ /* 0x000fc60000000000 */
[----:B------:R2:W-:Y:S01]  /*13ed0*/  @!P0 STG.E.U8 desc[UR20][R28.64+0xb9], R3 ;  /* 0x0000b9031c008986 */ /* 0x0005e2000c101114 */
[----:B------:R-:W-:Y:S05]  /*13ee0*/  @P2 BRA `(.L_x_415) ;  /* 0x0000000000042947 */ /* 0x000fea0003800000 */
[----:B------:R3:W5:Y:S02]  /*13ef0*/  LDG.E.U8 R0, desc[UR20][R4.64+0xb8] ;  /* 0x0000b81404007981 */ /* 0x000764000c1e1100 */
.L_x_415:
[----:B------:R-:W-:Y:S05]  /*13f00*/  BSYNC B1 ;  /* 0x0000000000017941 */ /* 0x000fea0003800000 */
.L_x_414:
[----:B------:R-:W4:Y:S01]  /*13f10*/  LDL.LU R2, [R1+0x26c] ;  /* 0x00026c0001027983 */ /* 0x000f220000300800 */
[----:B-----5:R-:W-:Y:S01]  /*13f20*/  LOP3.LUT R0, R0, 0xff, RZ, 0xc0, !PT ;  /* 0x000000ff00007812 */ /* 0x020fe200078ec0ff */
[----:B------:R-:W-:Y:S01]  /*13f30*/  BSSY B1, `(.L_x_416) ;  /* 0x000000b000017945 */ /* 0x000fe20003800000 */
[----:B------:R-:W-:Y:S02]  /*13f40*/  ISETP.LT.OR P1, PT, R42, 0xba, !P1 ;  /* 0x000000ba2a00780c */ /* 0x000fe40004f21670 */
[----:B------:R-:W-:-:S05]  /*13f50*/  F2FP.F16.E4M3.UNPACK_B R0, R0 ;  /* 0x00000000ff00723e */ /* 0x000fca00020006ff */
[----:B------:R-:W-:-:S05]  /*13f60*/  HADD2.F32 R0, -RZ, R0.H0_H0 ;  /* 0x20000000ff007230 */ /* 0x000fca0000004100 */
[----:B------:R-:W-:-:S04]  /*13f70*/  FMUL R0, R0, UR22 ;  /* 0x0000001600007c20 */ /* 0x000fc80008400000 */
[----:B----4-:R-:W-:-:S05]  /*13f80*/  FFMA R0, R2, UR15, R0 ;  /* 0x0000000f02007c23 */ /* 0x010fca0008000000 */
[----:B--2---:R-:W-:Y:S02]  /*13f90*/  F2FP.SATFINITE.E4M3.F32.PACK_AB_MERGE_C R3, RZ, R0, RZ ;  /* 0x00000000ff03723e */ /* 0x004fe400048070ff */
[----:B------:R-:W-:-:S03]  /*13fa0*/  PRMT R0, RZ, 0x7610, R0 ;  /* 0x00007610ff007816 */ /* 0x000fc60000000000 */
[----:B------:R2:W-:Y:S01]  /*13fb0*/  @!P2 STG.E.U8 desc[UR20][R26.64+0xb8], R3 ;  /* 0x0000b8031a00a986 */ /* 0x0005e2000c101114 */
[----:B------:R-:W-:Y:S05]  /*13fc0*/  @P1 BRA `(.L_x_417) ;  /* 0x0000000000041947 */ /* 0x000fea0003800000 */
[----:B------:R4:W5:Y:S02]  /*13fd0*/  LDG.E.U8 R0, desc[UR20][R4.64+0xb9] ;  /* 0x0000b91404007981 */ /* 0x000964000c1e1100 */
.L_x_417:
[----:B------:R-:W-:Y:S05]  /*13fe0*/  BSYNC B1 ;  /* 0x0000000000017941 */ /* 0x000fea0003800000 */
.L_x_416:
[----:B------:R-:W-:Y:S05]  /*13ff0*/  @P1 BRA `(.L_x_418) ;  /* 0x0000003800a81947 */ /* 0x000fea0003800000 */
[----:B------:R-:W2:Y:S01]  /*14000*/  LDL.LU R2, [R1+0x270] ;  /* 0x0002700001027983 */ /* 0x000ea20000300800 */
[----:B-----5:R-:W-:-:S04]  /*14010*/  LOP3.LUT R0, R0, 0xff, RZ, 0xc0, !PT ;  /* 0x000000ff00007812 */ /* 0x020fc800078ec0ff */
[----:B------:R-:W-:-:S05]  /*14020*/  F2FP.F16.E4M3.UNPACK_B R0, R0 ;  /* 0x00000000ff00723e */ /* 0x000fca00020006ff */
[----:B------:R-:W-:-:S05]  /*14030*/  HADD2.F32 R0, -RZ, R0.H0_H0 ;  /* 0x20000000ff007230 */ /* 0x000fca0000004100 */
[----:B------:R-:W-:-:S04]  /*14040*/  FMUL R0, R0, UR22 ;  /* 0x0000001600007c20 */ /* 0x000fc80008400000 */
[----:B--2---:R-:W-:-:S05]  /*14050*/  FFMA R0, R2, UR15, R0 ;  /* 0x0000000f02007c23 */ /* 0x004fca0008000000 */
[----:B------:R-:W-:-:S05]  /*14060*/  F2FP.SATFINITE.E4M3.F32.PACK_AB_MERGE_C R3, RZ, R0, RZ ;  /* 0x00000000ff03723e */ /* 0x000fca00048070ff */
[----:B------:R2:W-:Y:S01]  /*14070*/  STG.E.U8 desc[UR20][R26.64+0xb9], R3 ;  /* 0x0000b9031a007986 */ /* 0x0005e2000c101114 */
[----:B------:R-:W-:Y:S05]  /*14080*/  BRA `(.L_x_418) ;  /* 0x0000003800847947 */ /* 0x000fea0003800000 */
.L_x_33:
[C---:B------:R-:W-:Y:S01]  /*14090*/  ISETP.GE.AND P1, PT, R40.reuse, 0x1, PT ;  /* 0x000000012800780c */ /* 0x040fe20003f26270 */
[----:B------:R-:W-:Y:S01]  /*140a0*/  FMUL R227, R227, UR15 ;  /* 0x0000000fe3e37c20 */ /* 0x000fe20008400000 */
[----:B------:R-:W-:Y:S01]  /*140b0*/  ISETP.GE.AND P2, PT, R40, 0x9, PT ;  /* 0x000000092800780c */ /* 0x000fe20003f46270 */
[----:B------:R-:W-:Y:S01]  /*140c0*/  FMUL R226, R226, UR15 ;  /* 0x0000000fe2e27c20 */ /* 0x000fe20008400000 */
[C---:B------:R-:W-:Y:S01]  /*140d0*/  ISETP.LT.OR P0, PT, R42.reuse, 0x1, !P1 ;  /* 0x000000012a00780c */ /* 0x040fe20004f01670 */
[----:B------:R-:W-:Y:S01]  /*140e0*/  FMUL R225, R225, UR15 ;  /* 0x0000000fe1e17c20 */ /* 0x000fe20008400000 */
[C---:B------:R-:W-:Y:S02]  /*140f0*/  ISETP.LT.OR P4, PT, R42.reuse, 0x2, !P1 ;  /* 0x000000022a00780c */ /* 0x040fe40004f81670 */
[----:B------:R-:W-:Y:S02]  /*14100*/  ISETP.LT.OR P6, PT, R42, 0x1, !P2 ;  /* 0x000000012a00780c */ /* 0x000fe400057c1670 */
[----:B------:R-:W-:-:S02]  /*14110*/  F2FP.SATFINITE.E4M3.F32.PACK_AB_MERGE_C R227, RZ, R227, RZ ;  /* 0x000000e3ffe3723e */ /* 0x000fc400048070ff */
[----:B------:R-:W-:Y:S02]  /*14120*/  F2FP.SATFINITE.E4M3.F32.PACK_AB_MERGE_C R25, RZ, R226, RZ ;  /* 0x000000e2ff19723e */ /* 0x000fe400048070ff */
[----:B------:R-:W-:-:S03]  /*14130*/  F2FP.SATFINITE.E4M3.F32.PACK_AB_MERGE_C R225, RZ, R225, RZ ;  /* 0x000000e1ffe1723e */ /* 0x000fc600048070ff */
[----:B------:R0:W-:Y:S01]  /*14140*/  @!P0 STG.E.U8 desc[UR20][R32.64], R227 ;  /* 0x000000e320008986 */ /* 0x0001e2000c101114 */
[C---:B------:R-:W-:Y:S02]  /*14150*/  ISETP.LT.OR P0, PT, R42.reuse, 0x2, !P2 ;  /* 0x000000022a00780c */ /* 0x040fe40005701670 */
[C---:B------:R-:W-:Y:S01]  /*14160*/  ISETP.LT.OR P5, PT, R42.reuse, 0x9, !P1 ;  /* 0x000000092a00780c */ /* 0x040fe20004fa1670 */
[----:B------:R1:W-:Y:S01]  /*14170*/  @!P4 STG.E.U8 desc[UR20][R32.64+0x1], R25 ;  /* 0x000001192000c986 */ /* 0x0003e2000c101114 */
[----:B------:R-:W-:Y:S01]  /*14180*/  ISETP.LT.OR P4, PT, R42, 0xa, !P1 ;  /* 0x0000000a2a00780c */ /* 0x000fe20004f81670 */
[----:B------:R-:W-:Y:S02]  /*14190*/  FMUL R224, R224, UR15 ;  /* 0x0000000fe0e07c20 */ /* 0x000fe40008400000 */
[----:B------:R2:W-:Y:S01]  /*141a0*/  @!P6 STG.E.U8 desc[UR20][R30.64], R225 ;  /* 0x000000e11e00e986 */ /* 0x0005e2000c101114 */
[----:B------:R-:W-:Y:S01]  /*141b0*/  ISETP.LT.OR P6, PT, R42, 0x9, !P2 ;  /* 0x000000092a00780c */ /* 0x000fe200057c1670 */
[----:B------:R-:W-:Y:S01]  /*141c0*/  FMUL R223, R223, UR15 ;  /* 0x0000000fdfdf7c20 */ /* 0x000fe20008400000 */
[----:B------:R-:W-:Y:S01]  /*141d0*/  FMUL R222, R222, UR15 ;  /* 0x0000000fdede7c20 */ /* 0x000fe20008400000 */
[----:B------:R-:W-:Y:S01]  /*141e0*/  FMUL R221, R221, UR15 ;  /* 0x0000000fdddd7c20 */ /* 0x000fe20008400000 */
[----:B------:R-:W-:Y:S01]  /*141f0*/  F2FP.SATFINITE.E4M3.F32.PACK_AB_MERGE_C R35, RZ, R224, RZ ;  /* 0x000000e0ff23723e */ /* 0x000fe200048070ff */
[----:B0-----:R-:W4:Y:S01]  /*14200*/  LDL.LU R227, [R1+0xc] ;  /* 0x00000c0001e37983 */ /* 0x001f220000300800 */
[----:B------:R-:W-:-:S02]  /*14210*/  F2FP.SATFINITE.E4M3.F32.PACK_AB_MERGE_C R223, RZ, R223, RZ ;  /* 0x000000dfffdf723e */ /* 0x000fc400048070ff */
[----:B-1----:R-:W-:Y:S01]  /*14220*/  F2FP.SATFINITE.E4M3.F32.PACK_AB_MERGE_C R25, RZ, R222, RZ ;  /* 0x000000deff19723e */ /* 0x002fe200048070ff */
[----:B------:R-:W3:Y:S01]  /*14230*/  LDL.LU R226, [R1+0x4] ;  /* 0x0000040001e27983 */ /* 0x000ee20000300800 */
[----:B------:R-:W-:-:S03]  /*14240*/  F2FP.SATFINITE.E4M3.F32.PACK_AB_MERGE_C R221, RZ, R221, RZ ;  /* 0x000000ddffdd723e */ /* 0x000fc600048070ff */
[----:B--2---:R-:W2:Y:S04]  /*14250*/  LDL.LU R225, [R1] ;  /* 0x0000000001e17983 */ /* 0x004ea80000300800 */
[----:B------:R-:W-:Y:S04]  /*14260*/  @!P0 STG.E.U8 desc[UR20][R30.64+0x1], R35 ;  /* 0x000001231e008986 */ /* 0x000fe8000c101114 */
[----:B------:R-:W4:Y:S04]  /*14270*/  LDL.LU R224, [R1+0x18] ;  /* 0x0000180001e07983 */ /* 0x000f280000300800 */
[----:B------:R0:W-:Y:S04]  /*14280*/  @!P5 STG.E.U8 desc[UR20][R32.64+0x8], R223 ;  /* 0x000008df2000d986 */ /* 0x0001e8000c101114 */
[----:B------:R-:W-:Y:S04]  /*14290*/  @!P4 STG.E.U8 desc[UR20][R32.64+0x9], R25 ;  /* 0x000009192000c986 */ /* 0x000fe8000c101114 */
[----:B------:R1:W-:Y:S04]  /*142a0*/  @!P6 STG.E.U8 desc[UR20][R30.64+0x8], R221 ;  /* 0x000008dd1e00e986 */ /* 0x0003e8000c101114 */
[----:B0-----:R-:W4:Y:S01]  /*142b0*/  LDL.LU R223, [R1+0x14] ;  /* 0x0000140001df7983 */ /* 0x001f220000300800 */
[----:B------:R-:W-:-:S03]  /*142c0*/  FMUL R220, R220, UR15 ;  /* 0x0000000fdcdc7c20 */ /* 0x000fc60008400000 */
[----:B------:R-:W4:Y:S01]  /*142d0*/  LDL.LU R222, [R1+0x10] ;  /* 0x0000100001de7983 */ /* 0x000f220000300800 */
[----:B------:R-:W-:Y:S01]  /*142e0*/  ISETP.LT.OR P0, PT, R42, 0xa, !P2 ;  /* 0x0000000a2a00780c */ /* 0x000fe20005701670 */
[----:B------:R-:W-:Y:S01]  /*142f0*/  FMUL R218, R218, UR15 ;  /* 0x0000000fdada7c20 */ /* 0x000fe20008400000 */
[C---:B------:R-:W-:Y:S01]  /*14300*/  ISETP.LT.OR P5, PT, R42.reuse, 0x11, !P1 ;  /* 0x000000112a00780c */ /* 0x040fe20004fa1670 */
[----:B-1----:R-:W4:Y:S01]  /*14310*/  LDL.LU R221, [R1+0x8] ;  /* 0x0000080001dd7983 */ /* 0x002f220000300800 */
[C---:B------:R-:W-:Y:S01]  /*14320*/  ISETP.LT.OR P4, PT, R42.reuse, 0x12, !P1 ;  /* 0x000000122a00780c */ /* 0x040fe20004f81670 */
[----:B------:R-:W-:Y:S01]  /*14330*/  FMUL R219, R219, UR15 ;  /* 0x0000000fdbdb7c20 */ /* 0x000fe20008400000 */
[----:B------:R-:W-:Y:S02]  /*14340*/  F2FP.SATFINITE.E4M3.F32.PACK_AB_MERGE_C R37, RZ, R220, RZ ;  /* 0x000000dcff25723e */ /* 0x000fe400048070ff */
[----:B------:R-:W-:Y:S02]  /*14350*/  F2FP.SATFINITE.E4M3.F32.PACK_AB_MERGE_C R35, RZ, R218, RZ ;  /* 0x000000daff23723e */ /* 0x000fe400048070ff */
[----:B------:R-:W-:-:S02]  /*14360*/  ISETP.LT.OR P6, PT, R42, 0x11, !P2 ;  /* 0x000000112a00780c */ /* 0x000fc400057c1670 */
[----:B------:R-:W-:Y:S01]  /*14370*/  F2FP.SATFINITE.E4M3.F32.PACK_AB_MERGE_C R219, RZ, R219, RZ ;  /* 0x000000dbffdb723e */ /* 0x000fe200048070ff */
[----:B------:R0:W-:Y:S01]  /*14380*/  @!P0 STG.E.U8 desc[UR20][R30.64+0x9], R37 ;  /* 0x000009251e008986 */ /* 0x0001e2000c101114 */
[C---:B------:R-:W-:Y:S01]  /*14390*/  ISETP.LT.OR P0, PT, R42.reuse, 0x12, !P2 ;  /* 0x000000122a00780c */ /* 0x040fe20005701670 */
[----:B------:R-:W-:Y:S02]  /*143a0*/  FMUL R217, R217, UR15 ;  /* 0x0000000fd9d97c20 */ /* 0x000fe40008400000 */
[----:B------:R1:W-:Y:S01]  /*143b0*/  @!P4 STG.E.U8 desc[UR20][R32.64+0x11], R35 ;  /* 0x000011232000c986 */ /* 0x0003e2000c101114 */
[----:B------:R-:W-:Y:S01]  /*143c0*/  ISETP.LT.OR P4, PT, R42, 0x1a, !P1 ;  /* 0x0000001a2a00780c */ /* 0x000fe20004f81670 */
[----:B------:R-:W-:Y:S01]  /*143d0*/  FMUL R216, R216, UR15 ;  /* 0x0000000fd8d87c20 */ /* 0x000fe20008400000 */
[----:B------:R-:W-:Y:S01]  /*143e0*/  FMUL R22, R22, UR15 ;  /* 0x0000000f16167c20 */ /* 0x000fe20008400000 */
[----:B------:R-:W-:Y:S01]  /*143f0*/  @!P5 STG.E.U8 desc[UR20][R32.64+0x10], R219 ;  /* 0x000010db2000d986 */ /* 0x000fe2000c101114 */
[----:B------:R-:W-:-:S02]  /*14400*/  ISETP.LT.OR P5, PT, R42, 0x19, !P1 ;  /* 0x000000192a00780c */ /* 0x000fc40004fa1670 */
[----:B------:R-:W-:Y:S01]  /*14410*/  F2FP.SATFINITE.E4M3.F32.PACK_AB_MERGE_C R217, RZ, R217, RZ ;  /* 0x000000d9ffd9723e */ /* 0x000fe200048070ff */
[----:B------:R-:W-:Y:S01]  /*14420*/  FMUL R23, R23, UR15 ;  /* 0x0000000f17177c20 */ /* 0x000fe20008400000 */
[----:B------:R-:W-:Y:S02]  /*14430*/  F2FP.SATFINITE.E4M3.F32.PACK_AB_MERGE_C R25, RZ, R216, RZ ;  /* 0x000000d8ff19723e */ /* 0x000fe400048070ff */
[----:B0-----:R-:W-:Y:S01]  /*14440*/  F2FP.SATFINITE.E4M3.F32.PACK_AB_MERGE_C R37, RZ, R22, RZ ;  /* 0x00000016ff25723e */ /* 0x001fe200048070ff */
[----:B------:R-:W-:Y:S01]  /*14450*/  @!P6 STG.E.U8 desc[UR20][R30.64+0x10], R217 ;  /* 0x000010d91e00e986 */ /* 0x000fe2000c101114 */
[C---:B------:R-:W-:Y:S02]  /*14460*/  ISETP.LT.OR P6, PT, R42.reuse, 0x19, !P2 ;  /* 0x000000192a00780c */ /* 0x040fe400057c1670 */
[----:B------:R-:W-:Y:S01]  /*14470*/  F2FP.SATFINITE.E4M3.F32.PACK_AB_MERGE_C R23, RZ, R23, RZ ;  /* 0x00000017ff17723e */ /* 0x000fe200048070ff */
[----:B------:R-:W-:Y:S01]  /*14480*/  @!P0 STG.E.U8 desc[UR20][R30.64+0x11], R25 ;  /* 0x000011191e008986 */ /* 0x000fe2000c101114 */
[----:B------:R-:W-:Y:S01]  /*14490*/  ISETP.LT.OR P0, PT, R42, 0x1a, !P2 ;  /* 0x0000001a2a00780c */ /* 0x000fe20005701670 */
[----:B------:R-:W-:-:S02]  /*144a0*/  FMUL R21, R21, UR15 ;  /* 0x0000000f15157c20 */ /* 0x000fc40008400000 */
[----:B------:R-:W-:Y:S01]  /*144b0*/  @!P4 STG.E.U8 desc[UR20][R32.64+0x19], R37 ;  /* 0x000019252000c986 */ /* 0x000fe2000c101114 */
[----:B------:R-:W-:Y:S01]  /*144c0*/  ISETP.LT.OR P4, PT, R42, 0x22, !P1 ;  /* 0x000000222a00780c */ /* 0x000fe20004f81670 */
[----:B------:R-:W-:Y:S01]  /*144d0*/  FMUL R20, R20, UR15 ;  /* 0x0000000f14147c20 */ /* 0x000fe20008400000 */
[----:B------:R-:W-:Y:S01]  /*144e0*/  FMUL R18, R18, UR15 ;  /* 0x0000000f12127c20 */ /* 0x000fe20008400000 */
[----:B------:R0:W-:Y:S01]  /*144f0*/  @!P5 STG.E.U8 desc[UR20][R32.64+0x18], R23 ;  /* 0x000018172000d986 */ /* 0x0001e2000c101114 */
[----:B------:R-:W-:Y:S02]  /*14500*/  ISETP.LT.OR P5, PT, R42, 0x21, !P1 ;  /* 0x000000212a00780c */ /* 0x000fe40004fa1670 */
[----:B------:R-:W-:Y:S01]  /*14510*/  F2FP.SATFINITE.E4M3.F32.PACK_AB_MERGE_C R21, RZ, R21, RZ ;  /* 0x00000015ff15723e */ /* 0x000fe200048070ff */
[----:B------:R-:W-:Y:S01]  /*14520*/  FMUL R19, R19, UR15 ;  /* 0x0000000f13137c20 */ /* 0x000fe20008400000 */
[----:B-1----:R-:W-:-:S03]  /*14530*/  F2FP.SATFINITE.E4M3.F32.PACK_AB_MERGE_C R35, RZ, R20, RZ ;  /* 0x00000014ff23723e */ /* 0x002fc600048070ff */
[----:B------:R1:W-:Y:S01]  /*14540*/  @!P6 STG.E.U8 desc[UR20][R30.64+0x18], R21 ;  /* 0x000018151e00e986 */ /* 0x0003e2000c101114 */
[----:B0-----:R-:W-:-:S03]  /*14550*/  F2FP.SATFINITE.E4M3.F32.PACK_AB_MERGE_C R23, RZ, R18, RZ ;  /* 0x00000012ff17723e */ /* 0x001fc600048070ff */
[----:B------:R-:W-:Y:S01]  /*14560*/  @!P0 STG.E.U8 desc[UR20][R30.64+0x19], R35 ;  /* 0x000019231e008986 */ /* 0x000fe2000c101114 */
[C---:B------:R-:W-:Y:S02]  /*14570*/  ISETP.LT.OR P6, PT, R42.reuse, 0x21, !P2 ;  /* 0x000000212a00780c */ /* 0x040fe400057c1670 */
[----:B------:R-:W-:Y:S01]  /*14580*/  F2FP.SATFINITE.E4M3.F32.PACK_AB_MERGE_C R19, RZ, R19, RZ ;  /* 0x00000013ff13723e */ /* 0x000fe200048070ff */
[----:B------:R-:W-:Y:S01]  /*14590*/  @!P4 STG.E.U8 desc[UR20][R32.64+0x21], R23 ;  /* 0x000021172000c986 */ /* 0x000fe2000c101114 */
[C---:B------:R-:W-:Y:S01]  /*145a0*/  ISETP.LT.OR P0, PT, R42.reuse, 0x22, !P2 ;  /* 0x000000222a00780c */ /* 0x040fe20005701670 */
[----:B------:R-:W-:Y:S01]  /*145b0*/  FMUL R17, R17, UR15 ;  /* 0x0000000f11117c20 */ /* 0x000fe20008400000 */
[----:B------:R-:W-:Y:S01]  /*145c0*/  ISETP.LT.OR P4, PT, R42, 0x2a, !P1 ;  /* 0x0000002a2a00780c */ /* 0x000fe20004f81670 */
[----:B------:R-:W-:Y:S01]  /*145d0*/  FMUL R16, R16, UR15 ;  /* 0x0000000f10107c20 */ /* 0x000fe20008400000 */
[----:B------:R-:W-:Y:S01]  /*145e0*/  FMUL R14, R14, UR15 ;  /* 0x0000000f0e0e7c20 */ /* 0x000fe20008400000 */
[----:B------:R0:W-:Y:S01]  /*145f0*/  @!P5 STG.E.U8 desc[UR20][R32.64+0x20], R19 ;  /* 0x000020132000d986 */ /* 0x0001e2000c101114 */
[----:B------:R-:W-:-:S02]  /*14600*/  ISETP.LT.OR P5, PT, R42, 0x29, !P1 ;  /* 0x000000292a00780c */ /* 0x000fc40004fa1670 */
        /* <DEDUP_REMOVED lines=34> */
[----:B-1----:R-:W-:Y:S01]  /*14830*/  F2FP.SATFINITE.E4M3.F32.PACK_AB_MERGE_C R13, RZ, R8, RZ ;  /* 0x00000008ff0d723e */ /* 0x002fe200048070ff */
[----:B-----5:R-:W-:Y:S02]  /*14840*/  FMUL R0, R0, UR15 ;  /* 0x0000000f00007c20 */ /* 0x020fe40008400000 */
[----:B------:R-:W-:Y:S01]  /*14850*/  @!P6 STG.E.U8 desc[UR20][R30.64+0x30], R9 ;  /* 0x000030091e00e986 */ /* 0x000fe2000c101114 */
[----:B0-----:R-:W-:-:S03]  /*14860*/  F2FP.SATFINITE.E4M3.F32.PACK_AB_MERGE_C R11, RZ, R6, RZ ;  /* 0x00000006ff0b723e */ /* 0x001fc600048070ff */
[----:B------:R-:W-:Y:S01]  /*14870*/  @!P0 STG.E.U8 desc[UR20][R30.64+0x31], R13 ;  /* 0x0000310d1e008986 */ /* 0x000fe2000c101114 */
[----:B------:R-:W-:Y:S01]  /*14880*/  ISETP.LT.OR P6, PT, R42, 0x39, !P2 ;  /* 0x000000392a00780c */ /* 0x000fe200057c1670 */
[----:B------:R-:W-:Y:S01]  /*14890*/  FMUL R2, R2, UR15 ;  /* 0x0000000f02027c20 */ /* 0x000fe20008400000 */
[----:B------:R-:W-:Y:S01]  /*148a0*/  F2FP.SATFINITE.E4M3.F32.PACK_AB_MERGE_C R7, RZ, R7, RZ ;  /* 0x00000007ff07723e */ /* 0x000fe200048070ff */
[----:B------:R0:W-:Y:S01]  /*148b0*/  @!P4 STG.E.U8 desc[UR20][R32.64+0x39], R11 ;  /* 0x0000390b2000c986 */ /* 0x0001e2000c101114 */
[----:B------:R-:W-:Y:S01]  /*148c0*/  FMUL R5, R5, UR15 ;  /* 0x0000000f05057c20 */ /* 0x000fe20008400000 */
[----:B------:R-:W-:Y:S02]  /*148d0*/  FMUL R3, R3, UR15 ;  /* 0x0000000f03037c20 */ /* 0x000fe40008400000 */
[----:B------:R1:W-:Y:S02]  /*148e0*/  @!P5 STG.E.U8 desc[UR20][R32.64+0x38], R7 ;  /* 0x000038072000d986 */ /* 0x0003e4000c101114 */
[----:B------:R-:W-:-:S02]  /*148f0*/  F2FP.SATFINITE.E4M3.F32.PACK_AB_MERGE_C R5, RZ, R5, RZ ;  /* 0x00000005ff05723e */ /* 0x000fc400048070ff */
[----:B0-----:R-:W-:Y:S02]  /*14900*/  F2FP.SATFINITE.E4M3.F32.PACK_AB_MERGE_C R11, RZ, R0, RZ ;  /* 0x00000000ff0b723e */ /* 0x001fe400048070ff */
[----:B------:R-:W-:Y:S02]  /*14910*/  F2FP.SATFINITE.E4M3.F32.PACK_AB_MERGE_C R13, RZ, R3, RZ ;  /* 0x00000003ff0d723e */ /* 0x000fe400048070ff */
[----:B-1----:R-:W-:Y:S01]  /*14920*/  F2FP.SATFINITE.E4M3.F32.PACK_AB_MERGE_C R7, RZ, R2, RZ ;  /* 0x00000002ff07723e */ /* 0x002fe200048070ff */
[----:B------:R0:W-:Y:S01]  /*14930*/  @!P6 STG.E.U8 desc[UR20][R30.64+0x38], R5 ;  /* 0x000038051e00e986 */ /* 0x0001e2000c101114 */
[----:B--2---:R-:W-:-:S03]  /*14940*/  FMUL R0, R225, UR15 ;  /* 0x0000000fe1007c20 */ /* 0x004fc60008400000 */
[----:B------:R-:W2:Y:S01]  /*14950*/  LDL.LU R225, [R1+0x1c] ;  /* 0x00001c0001e17983 */ /* 0x000ea20000300800 */
[----:B---3--:R-:W-:-:S03]  /*14960*/  FMUL R2, R226, UR15 ;  /* 0x0000000fe2027c20 */ /* 0x008fc60008400000 */
[----:B------:R-:W3:Y:S01]  /*14970*/  LDL.LU R226, [R1+0x20] ;  /* 0x0000200001e27983 */ /* 0x000ee20000300800 */
[----:B0-----:R-:W-:Y:S01]  /*14980*/  F2FP.SATFINITE.E4M3.F32.PACK_AB_MERGE_C R5, RZ, R0, RZ ;  /* 0x00000000ff05723e */ /* 0x001fe200048070ff */
[----:B----4-:R-:W-:Y:S01]  /*14990*/  FMUL R0, R227, UR15 ;  /* 0x0000000fe3007c20 */ /* 0x010fe20008400000 */
[----:B------:R-:W-:Y:S02]  /*149a0*/  FMUL R3, R221, UR15 ;  /* 0x0000000fdd037c20 */ /* 0x000fe40008400000 */
[----:B------:R-:W4:Y:S04]  /*149b0*/  LDL.LU R221, [R1+0x24] ;  /* 0x0000240001dd7983 */ /* 0x000f280000300800 */
[----:B------:R-:W4:Y:S01]  /*149c0*/  LDL.LU R227, [R1+0x28] ;  /* 0x0000280001e37983 */ /* 0x000f220000300800 */
[----:B------:R-:W-:Y:S01]  /*149d0*/  ISETP.LT.OR P0, PT, R42, 0x3a, !P2 ;  /* 0x0000003a2a00780c */ /* 0x000fe20005701670 */
[----:B------:R-:W-:Y:S01]  /*149e0*/  FMUL R4, R4, UR15 ;  /* 0x0000000f04047c20 */ /* 0x000fe20008400000 */
[----:B------:R-:W-:-:S02]  /*149f0*/  ISETP.LT.OR P5, PT, R42, 0x41, !P1 ;  /* 0x000000412a00780c */ /* 0x000fc40004fa1670 */
[C---:B------:R-:W-:Y:S02]  /*14a00*/  ISETP.LT.OR P4, PT, R42.reuse, 0x42, !P1 ;  /* 0x000000422a00780c */ /* 0x040fe40004f81670 */
[----:B------:R-:W-:Y:S02]  /*14a10*/  F2FP.SATFINITE.E4M3.F32.PACK_AB_MERGE_C R9, RZ, R4, RZ ;  /* 0x00000004ff09723e */ /* 0x000fe400048070ff */
[----:B------:R-:W-:-:S05]  /*14a20*/  ISETP.LT.OR P6, PT, R42, 0x41, !P2 ;  /* 0x000000412a00780c */ /* 0x000fca00057c1670 */
[----:B------:R0:W-:Y:S01]  /*14a30*/  @!P0 STG.E.U8 desc[UR20][R30.64+0x39], R9 ;  /* 0x000039091e008986 */ /* 0x0001e2000c101114 */
[----:B------:R-:W-:-:S03]  /*14a40*/  ISETP.LT.OR P0, PT, R42, 0x42, !P2 ;  /* 0x000000422a00780c */ /* 0x000fc60005701670 */
[----:B------:R-:W-:Y:S01]  /*14a50*/  @!P5 STG.E.U8 desc[UR20][R32.64+0x40], R13 ;  /* 0x0000400d2000d986 */ /* 0x000fe2000c101114 */
[----:B------:R-:W-:-:S03]  /*14a60*/  ISETP.LT.OR P5, PT, R42, 0x49, !P1 ;  /* 0x000000492a00780c */ /* 0x000fc60004fa1670 */
[----:B------:R1:W-:Y:S01]  /*14a70*/  @!P4 STG.E.U8 desc[UR20][R32.64+0x41], R7 ;  /* 0x000041072000c986 */ /* 0x0003e2000c101114 */
[C---:B------:R-:W-:Y:S02]  /*14a80*/  ISETP.LT.OR P4, PT, R42.reuse, 0x4a, !P1 ;  /* 0x0000004a2a00780c */ /* 0x040fe40004f81670 */
[----:B0-----:R-:W-:Y:S01]  /*14a90*/  F2FP.SATFINITE.E4M3.F32.PACK_AB_MERGE_C R9, RZ, R2, RZ ;  /* 0x00000002ff09723e */ /* 0x001fe200048070ff */
[----:B------:R-:W-:Y:S02]  /*14aa0*/  FMUL R2, R223, UR15 ;  /* 0x0000000fdf027c20 */ /* 0x000fe40008400000 */
[----:B------:R0:W-:Y:S01]  /*14ab0*/  @!P0 STG.E.U8 desc[UR20][R30.64+0x41], R5 ;  /* 0x000041051e008986 */ /* 0x0001e2000c101114 */
[----:B------:R-:W-:Y:S02]  /*14ac0*/  ISETP.LT.OR P0, PT, R42, 0x4a, !P2 ;  /* 0x0000004a2a00780c */ /* 0x000fe40005701670 */
[----:B-1----:R-:W-:Y:S01]  /*14ad0*/  F2FP.SATFINITE.E4M3.F32.PACK_AB_MERGE_C R7, RZ, R0, RZ ;  /* 0x00000000ff07723e */ /* 0x002fe200048070ff */
[----:B------:R-:W-:-:S02]  /*14ae0*/  FMUL R0, R222, UR15 ;  /* 0x0000000fde007c20 */ /* 0x000fc40008400000 */
[----:B------:R-:W4:Y:S04]  /*14af0*/  LDL.LU R222, [R1+0x2c] ;  /* 0x00002c0001de7983 */ /* 0x000f280000300800 */
[----:B------:R1:W-:Y:S01]  /*14b00*/  @!P6 STG.E.U8 desc[UR20][R30.64+0x40], R11 ;  /* 0x0000400b1e00e986 */ /* 0x0003e2000c101114 */
[----:B0-----:R-:W-:-:S03]  /*14b10*/  F2FP.SATFINITE.E4M3.F32.PACK_AB_MERGE_C R5, RZ, R2, RZ ;  /* 0x00000002ff05723e */ /* 0x001fc600048070ff */
[----:B------:R-:W4:Y:S01]  /*14b20*/  LDL.LU R223, [R1+0x30] ;  /* 0x0000300001df7983 */ /* 0x000f220000300800 */
[----:B------:R-:W-:Y:S02]  /*14b30*/  F2FP.SATFINITE.E4M3.F32.PACK_AB_MERGE_C R13, RZ, R3, RZ ;  /* 0x00000003ff0d723e */ /* 0x000fe400048070ff */
[----:B-1----:R-:W-:Y:S01]  /*14b40*/  F2FP.SATFINITE.E4M3.F32.PACK_AB_MERGE_C R11, RZ, R0, RZ ;  /* 0x00000000ff0b723e */ /* 0x002fe200048070ff */
[----:B------:R-:W-:Y:S02]  /*14b50*/  FMUL R0, R224, UR15 ;  /* 0x0000000fe0007c20 */ /* 0x000fe40008400000 */
[----:B------:R-:W4:Y:S04]  /*14b60*/  LDL.LU R224, [R1+0x34] ;  /* 0x0000340001e07983 */ /* 0x000f280000300800 */
[----:B------:R0:W-:Y:S04]  /*14b70*/  @!P5 STG.E.U8 desc[UR20][R32.64+0x48], R9 ;  /* 0x000048092000d986 */ /* 0x0001e8000c101114 */
[----:B------:R-:W-:Y:S01]  /*14b80*/  @!P4 STG.E.U8 desc[UR20][R32.64+0x49], R13 ;  /* 0x0000490d2000c986 */ /* 0x000fe2000c101114 */
[----:B0-----:R-:W-:-:S03]  /*14b90*/  F2FP.SATFINITE.E4M3.F32.PACK_AB_MERGE_C R9, RZ, R0, RZ ;  /* 0x00000000ff09723e */ /* 0x001fc600048070ff */
[----:B------:R0:W-:Y:S01]  /*14ba0*/  @!P0 STG.E.U8 desc[UR20][R30.64+0x49], R11 ;  /* 0x0000490b1e008986 */ /* 0x0001e2000c101114 */
[----:B--2---:R-:W-:-:S03]  /*14bb0*/  FMUL R2, R225, UR15 ;  /* 0x0000000fe1027c20 */ /* 0x004fc60008400000 */
[----:B------:R-:W2:Y:S01]  /*14bc0*/  LDL.LU R225, [R1+0x38] ;  /* 0x0000380001e17983 */ /* 0x000ea20000300800 */
[----:B---3--:R-:W-:-:S03]  /*14bd0*/  FMUL R3, R226, UR15 ;  /* 0x0000000fe2037c20 */ /* 0x008fc60008400000 */
[----:B------:R-:W3:Y:S01]  /*14be0*/  LDL.LU R226, [R1+0x3c] ;  /* 0x00003c0001e27983 */ /* 0x000ee20000300800 */
[----:B----4-:R-:W-:-:S03]  /*14bf0*/  FMUL R0, R221, UR15 ;  /* 0x0000000fdd007c20 */ /* 0x010fc60008400000 */
[----:B------:R-:W4:Y:S02]  /*14c00*/  LDL.LU R221, [R1+0x40] ;  /* 0x0000400001dd7983 */ /* 0x000f240000300800 */
[----:B0-----:R-:W-:Y:S01]  /*14c10*/  F2FP.SATFINITE.E4M3.F32.PACK_AB_MERGE_C R11, RZ, R0, RZ ;  /* 0x00000000ff0b723e */ /* 0x001fe200048070ff */
[----:B------:R-:W-:Y:S02]  /*14c20*/  FMUL R0, R227, UR15 ;  /* 0x0000000fe3007c20 */ /* 0x000fe40008400000 */
[----:B------:R-:W4:Y:S01]  /*14c30*/  LDL.LU R227, [R1+0x44] ;  /* 0x0000440001e37983 */ /* 0x000f220000300800 */
[C---:B------:R-:W-:Y:S02]  /*14c40*/  ISETP.LT.OR P6, PT, R42.reuse, 0x49, !P2 ;  /* 0x000000492a00780c */ /* 0x040fe400057c1670 */
[C---:B------:R-:W-:Y:S02]  /*14c50*/  ISETP.LT.OR P4, PT, R42.reuse, 0x52, !P1 ;  /* 0x000000522a00780c */ /* 0x040fe40004f81670 */
[----:B------:R-:W-:-:S02]  /*14c60*/  ISETP.LT.OR P5, PT, R42, 0x51, !P1 ;  /* 0x000000512a00780c */ /* 0x000fc40004fa1670 */
[----:B------:R-:W-:-:S07]  /*14c70*/  ISETP.LT.OR P0, PT, R42, 0x52, !P2 ;  /* 0x000000522a00780c */ /* 0x000fce0005701670 */
[----:B------:R0:W-:Y:S01]  /*14c80*/  @!P6 STG.E.U8 desc[UR20][R30.64+0x48], R7 ;  /* 0x000048071e00e986 */ /* 0x0001e2000c101114 */
[----:B------:R-:W-:-:S03]  /*14c90*/  ISETP.LT.OR P6, PT, R42, 0x51, !P2 ;  /* 0x000000512a00780c */ /* 0x000fc600057c1670 */
[----:B------:R-:W-:Y:S01]  /*14ca0*/  @!P4 STG.E.U8 desc[UR20][R32.64+0x51], R9 ;  /* 0x000051092000c986 */ /* 0x000fe2000c101114 */
[----:B------:R-:W-:-:S03]  /*14cb0*/  ISETP.LT.OR P4, PT, R42, 0x5a, !P1 ;  /* 0x0000005a2a00780c */ /* 0x000fc60004f81670 */
[----:B------:R1:W-:Y:S01]  /*14cc0*/  @!P5 STG.E.U8 desc[UR20][R32.64+0x50], R5 ;  /* 0x000050052000d986 */ /* 0x0003e2000c101114 */
[----:B0-----:R-:W-:Y:S02]  /*14cd0*/  F2FP.SATFINITE.E4M3.F32.PACK_AB_MERGE_C R7, RZ, R2, RZ ;  /* 0x00000002ff07723e */ /* 0x001fe400048070ff */
[----:B------:R-:W-:Y:S01]  /*14ce0*/  ISETP.LT.OR P5, PT, R42, 0x59, !P1 ;  /* 0x000000592a00780c */ /* 0x000fe20004fa1670 */
[----:B------:R-:W-:Y:S02]  /*14cf0*/  FMUL R2, R222, UR15 ;  /* 0x0000000fde027c20 */ /* 0x000fe40008400000 */
[----:B------:R-:W4:Y:S01]  /*14d00*/  LDL.LU R222, [R1+0x48] ;  /* 0x0000480001de7983 */ /* 0x000f220000300800 */
[----:B-1----:R-:W-:Y:S02]  /*14d10*/  F2FP.SATFINITE.E4M3.F32.PACK_AB_MERGE_C R5, RZ, R0, RZ ;  /* 0x00000000ff05723e */ /* 0x002fe400048070ff */
[----:B------:R-:W-:Y:S02]  /*14d20*/  F2FP.SATFINITE.E4M3.F32.PACK_AB_MERGE_C R9, RZ, R2, RZ ;  /* 0x00000002ff09723e */ /* 0x000fe400048070ff */
[----:B------:R-:W-:Y:S01]  /*14d30*/  F2FP.SATFINITE.E4M3.F32.PACK_AB_MERGE_C R13, RZ, R3, RZ ;  /* 0x00000003ff0d723e */ /* 0x000fe200048070ff */
[----:B------:R-:W-:-:S02]  /*14d40*/  FMUL R0, R223, UR15 ;  /* 0x0000000fdf007c20 */ /* 0x000fc40008400000 */
[----:B------:R-:W4:Y:S04]  /*14d50*/  LDL.LU R223, [R1+0x4c] ;  /* 0x00004c0001df7983 */ /* 0x000f280000300800 */
[----:B------:R0:W-:Y:S01]  /*14d60*/  @!P6 STG.E.U8 desc[UR20][R30.64+0x50], R7 ;  /* 0x000050071e00e986 */ /* 0x0001e2000c101114 */
[----:B------:R-:W-:-:S03]  /*14d70*/  FMUL R2, R224, UR15 ;  /* 0x0000000fe0027c20 */ /* 0x000fc60008400000 */
[----:B------:R-:W4:Y:S01]  /*14d80*/  LDL.LU R224, [R1+0x50] ;  /* 0x0000500001e07983 */ /* 0x000f220000300800 */
[----:B0-----:R-:W-:-:S03]  /*14d90*/  F2FP.SATFINITE.E4M3.F32.PACK_AB_MERGE_C R7, RZ, R0, RZ ;  /* 0x00000000ff07723e */ /* 0x001fc600048070ff */
[----:B------:R-:W-:Y:S04]  /*14da0*/  @!P0 STG.E.U8 desc[UR20][R30.64+0x51], R13 ;  /* 0x0000510d1e008986 */ /* 0x000fe8000c101114 */
[----:B------:R-:W-:Y:S04]  /*14db0*/  @!P4 STG.E.U8 desc[UR20][R32.64+0x59], R5 ;  /* 0x000059052000c986 */ /* 0x000fe8000c101114 */
[----:B------:R0:W-:Y:S02]  /*14dc0*/  @!P5 STG.E.U8 desc[UR20][R32.64+0x58], R11 ;  /* 0x0000580b2000d986 */ /* 0x0001e4000c101114 */
[----:B0-----:R-:W-:Y:S01]  /*14dd0*/  F2FP.SATFINITE.E4M3.F32.PACK_AB_MERGE_C R11, RZ, R2, RZ ;  /* 0x00000002ff0b723e */ /* 0x001fe200048070ff */
[----:B--2---:R-:W-:-:S02]  /*14de0*/  FMUL R3, R225, UR15 ;  /* 0x0000000fe1037c20 */ /* 0x004fc40008400000 */
[----:B------:R-:W2:Y:S01]  /*14df0*/  LDL.LU R225, [R1+0x54] ;  /* 0x0000540001e17983 */ /* 0x000ea20000300800 */
[----:B---3--:R-:W-:-:S03]  /*14e00*/  FMUL R0, R226, UR15 ;  /* 0x0000000fe2007c20 */ /* 0x008fc60008400000 */
[----:B------:R-:W3:Y:S02]  /*14e10*/  LDL.LU R226, [R1+0x58] ;  /* 0x0000580001e27983 */ /* 0x000ee40000300800 */
[----:B------:R-:W-:Y:S01]  /*14e20*/  F2FP.SATFINITE.E4M3.F32.PACK_AB_MERGE_C R5, RZ, R0, RZ ;  /* 0x00000000ff05723e */ /* 0x000fe200048070ff */
[----:B----4-:R-:W-:Y:S02]  /*14e30*/  FMUL R0, R221, UR15 ;  /* 0x0000000fdd007c20 */ /* 0x010fe40008400000 */
[----:B------:R-:W4:Y:S01]  /*14e40*/  LDL.LU R221, [R1+0x5c] ;  /* 0x00005c0001dd7983 */ /* 0x000f220000300800 */
[----:B------:R-:W-:-:S03]  /*14e50*/  FMUL R2, R227, UR15 ;  /* 0x0000000fe3027c20 */ /* 0x000fc60008400000 */
[----:B------:R-:W4:Y:S01]  /*14e60*/  LDL.LU R227, [R1+0x60] ;  /* 0x0000600001e37983 */ /* 0x000f220000300800 */
[C---:B------:R-:W-:Y:S02]  /*14e70*/  ISETP.LT.OR P0, PT, R42.reuse, 0x5a, !P2 ;  /* 0x0000005a2a00780c */ /* 0x040fe40005701670 */
[C---:B------:R-:W-:Y:S02]  /*14e80*/  ISETP.LT.OR P6, PT, R42.reuse, 0x59, !P2 ;  /* 0x000000592a00780c */ /* 0x040fe400057c1670 */
[C---:B------:R-:W-:Y:S02]  /*14e90*/  ISETP.LT.OR P5, PT, R42.reuse, 0x61, !P1 ;  /* 0x000000612a00780c */ /* 0x040fe40004fa1670 */
[----:B------:R-:W-:-:S07]  /*14ea0*/  ISETP.LT.OR P4, PT, R42, 0x62, !P1 ;  /* 0x000000622a00780c */ /* 0x000fce0004f81670 */
[----:B------:R-:W-:Y:S01]  /*14eb0*/  @!P0 STG.E.U8 desc[UR20][R30.64+0x59], R7 ;  /* 0x000059071e008986 */ /* 0x000fe2000c101114 */
[----:B------:R-:W-:-:S03]  /*14ec0*/  ISETP.LT.OR P0, PT, R42, 0x62, !P2 ;  /* 0x000000622a00780c */ /* 0x000fc60005701670 */
[----:B------:R0:W-:Y:S01]  /*14ed0*/  @!P6 STG.E.U8 desc[UR20][R30.64+0x58], R9 ;  /* 0x000058091e00e986 */ /* 0x0001e2000c101114 */
[----:B------:R-:W-:-:S03]  /*14ee0*/  ISETP.LT.OR P6, PT, R42, 0x61, !P2 ;  /* 0x000000612a00780c */ /* 0x000fc600057c1670 */
[----:B------:R1:W-:Y:S01]  /*14ef0*/  @!P5 STG.E.U8 desc[UR20][R32.64+0x60], R11 ;  /* 0x0000600b2000d986 */ /* 0x0003e2000c101114 */
[----:B------:R-:W-:Y:S02]  /*14f00*/  ISETP.LT.OR P5, PT, R42, 0x69, !P1 ;  /* 0x000000692a00780c */ /* 0x000fe40004fa1670 */
[----:B0-----:R-:W-:Y:S01]  /*14f10*/  F2FP.SATFINITE.E4M3.F32.PACK_AB_MERGE_C R9, RZ, R0, RZ ;  /* 0x00000000ff09723e */ /* 0x001fe200048070ff */
[----:B------:R-:W-:Y:S02]  /*14f20*/  FMUL R0, R222, UR15 ;  /* 0x0000000fde007c20 */ /* 0x000fe40008400000 */
[----:B------:R-:W4:Y:S01]  /*14f30*/  LDL.LU R222, [R1+0x64] ;  /* 0x0000640001de7983 */ /* 0x000f220000300800 */
[----:B------:R-:W-:Y:S02]  /*14f40*/  F2FP.SATFINITE.E4M3.F32.PACK_AB_MERGE_C R7, RZ, R2, RZ ;  /* 0x00000002ff07723e */ /* 0x000fe400048070ff */
[----:B------:R-:W-:Y:S02]  /*14f50*/  F2FP.SATFINITE.E4M3.F32.PACK_AB_MERGE_C R13, RZ, R3, RZ ;  /* 0x00000003ff0d723e */ /* 0x000fe400048070ff */
[----:B-1----:R-:W-:Y:S01]  /*14f60*/  F2FP.SATFINITE.E4M3.F32.PACK_AB_MERGE_C R11, RZ, R0, RZ ;  /* 0x00000000ff0b723e */ /* 0x002fe200048070ff */
[----:B------:R-:W-:-:S02]  /*14f70*/  FMUL R2, R223, UR15 ;  /* 0x0000000fdf027c20 */ /* 0x000fc40008400000 */
[----:B------:R-:W4:Y:S04]  /*14f80*/  LDL.LU R223, [R1+0x68] ;  /* 0x0000680001df7983 */ /* 0x000f280000300800 */
[----:B------:R-:W-:Y:S01]  /*14f90*/  @!P4 STG.E.U8 desc[UR20][R32.64+0x61], R13 ;  /* 0x0000610d2000c986 */ /* 0x000fe2000c101114 */
[----:B------:R-:W-:-:S03]  /*14fa0*/  FMUL R3, R224, UR15 ;  /* 0x0000000fe0037c20 */ /* 0x000fc60008400000 */
[----:B------:R-:W4:Y:S04]  /*14fb0*/  LDL.LU R224, [R1+0x6c] ;  /* 0x00006c0001e07983 */ /* 0x000f280000300800 */
[----:B------:R-:W-:Y:S04]  /*14fc0*/  @!P0 STG.E.U8 desc[UR20][R30.64+0x61], R9 ;  /* 0x000061091e008986 */ /* 0x000fe8000c101114 */
[----:B------:R0:W-:Y:S04]  /*14fd0*/  @!P6 STG.E.U8 desc[UR20][R30.64+0x60], R5 ;  /* 0x000060051e00e986 */ /* 0x0001e8000c101114 */
[----:B------:R1:W-:Y:S01]  /*14fe0*/  @!P5 STG.E.U8 desc[UR20][R32.64+0x68], R7 ;  /* 0x000068072000d986 */ /* 0x0003e2000c101114 */
[----:B0-----:R-:W-:Y:S01]  /*14ff0*/  F2FP.SATFINITE.E4M3.F32.PACK_AB_MERGE_C R5, RZ, R2, RZ ;  /* 0x00000002ff05723e */ /* 0x001fe200048070ff */
[----:B--2---:R-:W-:-:S02]  /*15000*/  FMUL R0, R225, UR15 ;  /* 0x0000000fe1007c20 */ /* 0x004fc40008400000 */
[----:B------:R-:W2:Y:S03]  /*15010*/  LDL.LU R225, [R1+0x70] ;  /* 0x0000700001e17983 */ /* 0x000ea60000300800 */
[----:B------:R-:W-:Y:S01]  /*15020*/  F2FP.SATFINITE.E4M3.F32.PACK_AB_MERGE_C R9, RZ, R0, RZ ;  /* 0x00000000ff09723e */ /* 0x000fe200048070ff */
[----:B---3--:R-:W-:Y:S02]  /*15030*/  FMUL R0, R226, UR15 ;  /* 0x0000000fe2007c20 */ /* 0x008fe40008400000 */
[----:B------:R-:W3:Y:S03]  /*15040*/  LDL.LU R226, [R1+0x74] ;  /* 0x0000740001e27983 */ /* 0x000ee60000300800 */
[----:B-1----:R-:W-:Y:S01]  /*15050*/  F2FP.SATFINITE.E4M3.F32.PACK_AB_MERGE_C R7, RZ, R0, RZ ;  /* 0x00000000ff07723e */ /* 0x002fe200048070ff */
[----:B----4-:R-:W-:-:S02]  /*15060*/  FMUL R2, R221, UR15 ;  /* 0x0000000fdd027c20 */ /* 0x010fc40008400000 */
[----:B------:R-:W4:Y:S01]  /*15070*/  LDL.LU R221, [R1+0x78] ;  /* 0x0000780001dd7983 */ /* 0x000f220000300800 */
[----:B------:R-:W-:-:S03]  /*15080*/  FMUL R0, R227, UR15 ;  /* 0x0000000fe3007c20 */ /* 0x000fc60008400000 */
[----:B------:R-:W4:Y:S01]  /*15090*/  LDL.LU R227, [R1+0x7c] ;  /* 0x00007c0001e37983 */ /* 0x000f220000300800 */
[C---:B------:R-:W-:Y:S02]  /*150a0*/  ISETP.LT.OR P4, PT, R42.reuse, 0x6a, !P1 ;  /* 0x0000006a2a00780c */ /* 0x040fe40004f81670 */
[C---:B------:R-:W-:Y:S02]  /*150b0*/  ISETP.LT.OR P6, PT, R42.reuse, 0x69, !P2 ;  /* 0x000000692a00780c */ /* 0x040fe400057c1670 */
[C---:B------:R-:W-:Y:S02]  /*150c0*/  ISETP.LT.OR P0, PT, R42.reuse, 0x6a, !P2 ;  /* 0x0000006a2a00780c */ /* 0x040fe40005701670 */
[----:B------:R-:W-:Y:S02]  /*150d0*/  ISETP.LT.OR P5, PT, R42, 0x71, !P1 ;  /* 0x000000712a00780c */ /* 0x000fe40004fa1670 */
[----:B------:R-:W-:-:S05]  /*150e0*/  F2FP.SATFINITE.E4M3.F32.PACK_AB_MERGE_C R13, RZ, R3, RZ ;  /* 0x00000003ff0d723e */ /* 0x000fca00048070ff */
[----:B------:R0:W-:Y:S01]  /*150f0*/  @!P4 STG.E.U8 desc[UR20][R32.64+0x69], R11 ;  /* 0x0000690b2000c986 */ /* 0x0001e2000c101114 */
[----:B------:R-:W-:-:S03]  /*15100*/  ISETP.LT.OR P4, PT, R42, 0x72, !P1 ;  /* 0x000000722a00780c */ /* 0x000fc60004f81670 */
[----:B------:R1:W-:Y:S01]  /*15110*/  @!P6 STG.E.U8 desc[UR20][R30.64+0x68], R5 ;  /* 0x000068051e00e986 */ /* 0x0003e2000c101114 */
[----:B------:R-:W-:-:S03]  /*15120*/  ISETP.LT.OR P6, PT, R42, 0x71, !P2 ;  /* 0x000000712a00780c */ /* 0x000fc600057c1670 */
[----:B------:R-:W-:Y:S01]  /*15130*/  @!P0 STG.E.U8 desc[UR20][R30.64+0x69], R13 ;  /* 0x0000690d1e008986 */ /* 0x000fe2000c101114 */
[----:B0-----:R-:W-:Y:S02]  /*15140*/  F2FP.SATFINITE.E4M3.F32.PACK_AB_MERGE_C R11, RZ, R2, RZ ;  /* 0x00000002ff0b723e */ /* 0x001fe400048070ff */
[----:B------:R-:W-:Y:S01]  /*15150*/  ISETP.LT.OR P0, PT, R42, 0x72, !P2 ;  /* 0x000000722a00780c */ /* 0x000fe20005701670 */
[----:B------:R-:W-:Y:S02]  /*15160*/  FMUL R2, R222, UR15 ;  /* 0x0000000fde027c20 */ /* 0x000fe40008400000 */
[----:B------:R-:W4:Y:S01]  /*15170*/  LDL.LU R222, [R1+0x80] ;  /* 0x0000800001de7983 */ /* 0x000f220000300800 */
[----:B-1----:R-:W-:Y:S01]  /*15180*/  F2FP.SATFINITE.E4M3.F32.PACK_AB_MERGE_C R5, RZ, R0, RZ ;  /* 0x00000000ff05723e */ /* 0x002fe200048070ff */
[----:B------:R-:W-:Y:S02]  /*15190*/  FMUL R3, R223, UR15 ;  /* 0x0000000fdf037c20 */ /* 0x000fe40008400000 */
[----:B------:R-:W4:Y:S04]  /*151a0*/  LDL.LU R223, [R1+0x84] ;  /* 0x0000840001df7983 */ /* 0x000f280000300800 */
[----:B------:R0:W-:Y:S01]  /*151b0*/  @!P4 STG.E.U8 desc[UR20][R32.64+0x71], R7 ;  /* 0x000071072000c986 */ /* 0x0001e2000c101114 */
[----:B------:R-:W-:-:S03]  /*151c0*/  FMUL R0, R224, UR15 ;  /* 0x0000000fe0007c20 */ /* 0x000fc60008400000 */
[----:B------:R1:W-:Y:S04]  /*151d0*/  @!P5 STG.E.U8 desc[UR20][R32.64+0x70], R9 ;  /* 0x000070092000d986 */ /* 0x0003e8000c101114 */
[----:B------:R-:W4:Y:S01]  /*151e0*/  LDL.LU R224, [R1+0x88] ;  /* 0x0000880001e07983 */ /* 0x000f220000300800 */
[----:B0-----:R-:W-:-:S03]  /*151f0*/  F2FP.SATFINITE.E4M3.F32.PACK_AB_MERGE_C R7, RZ, R0, RZ ;  /* 0x00000000ff07723e */ /* 0x001fc600048070ff */
[----:B------:R0:W-:Y:S01]  /*15200*/  @!P6 STG.E.U8 desc[UR20][R30.64+0x70], R11 ;  /* 0x0000700b1e00e986 */ /* 0x0001e2000c101114 */
[----:B-1----:R-:W-:-:S03]  /*15210*/  F2FP.SATFINITE.E4M3.F32.PACK_AB_MERGE_C R9, RZ, R2, RZ ;  /* 0x00000002ff09723e */ /* 0x002fc600048070ff */
[----:B------:R1:W-:Y:S01]  /*15220*/  @!P0 STG.E.U8 desc[UR20][R30.64+0x71], R5 ;  /* 0x000071051e008986 */ /* 0x0003e2000c101114 */
[----:B--2---:R-:W-:-:S03]  /*15230*/  FMUL R0, R225, UR15 ;  /* 0x0000000fe1007c20 */ /* 0x004fc60008400000 */
[----:B------:R-:W2:Y:S01]  /*15240*/  LDL.LU R225, [R1+0x8c] ;  /* 0x00008c0001e17983 */ /* 0x000ea20000300800 */
[----:B---3--:R-:W-:Y:S01]  /*15250*/  FMUL R2, R226, UR15 ;  /* 0x0000000fe2027c20 */ /* 0x008fe20008400000 */
[----:B0-----:R-:W-:Y:S02]  /*15260*/  F2FP.SATFINITE.E4M3.F32.PACK_AB_MERGE_C R11, RZ, R0, RZ ;  /* 0x00000000ff0b723e */ /* 0x001fe400048070ff */
[----:B------:R-:W3:Y:S02]  /*15270*/  LDL.LU R226, [R1+0x90] ;  /* 0x0000900001e27983 */ /* 0x000ee40000300800 */
[----:B-1----:R-:W-:Y:S01]  /*15280*/  F2FP.SATFINITE.E4M3.F32.PACK_AB_MERGE_C R5, RZ, R2, RZ ;  /* 0x00000002ff05723e */ /* 0x002fe200048070ff */
[----:B----4-:R-:W-:Y:S02]  /*15290*/  FMUL R0, R221, UR15 ;  /* 0x0000000fdd007c20 */ /* 0x010fe40008400000 */
        /* <DEDUP_REMOVED lines=10> */
[----:B------:R-:W-:Y:S01]  /*15340*/  @!P4 STG.E.U8 desc[UR20][R32.64+0x79], R13 ;  /* 0x0000790d2000c986 */ /* 0x000fe2000c101114 */
[----:B------:R-:W-:Y:S02]  /*15350*/  ISETP.LT.OR P4, PT, R42, 0x82, !P1 ;  /* 0x000000822a00780c */ /* 0x000fe40004f81670 */
[----:B0-----:R-:W-:Y:S01]  /*15360*/  F2FP.SATFINITE.E4M3.F32.PACK_AB_MERGE_C R9, RZ, R0, RZ ;  /* 0x00000000ff09723e */ /* 0x001fe200048070ff */
[----:B------:R-:W-:Y:S02]  /*15370*/  FMUL R3, R222, UR15 ;  /* 0x0000000fde037c20 */ /* 0x000fe40008400000 */
[----:B------:R-:W4:Y:S01]  /*15380*/  LDL.LU R222, [R1+0x9c] ;  /* 0x00009c0001de7983 */ /* 0x000f220000300800 */
[----:B------:R-:W-:-:S03]  /*15390*/  FMUL R0, R223, UR15 ;  /* 0x0000000fdf007c20 */ /* 0x000fc60008400000 */
[----:B------:R-:W4:Y:S04]  /*153a0*/  LDL.LU R223, [R1+0xa0] ;  /* 0x0000a00001df7983 */ /* 0x000f280000300800 */
[----:B------:R0:W-:Y:S04]  /*153b0*/  @!P0 STG.E.U8 desc[UR20][R30.64+0x79], R11 ;  /* 0x0000790b1e008986 */ /* 0x0001e8000c101114 */
[----:B------:R1:W-:Y:S01]  /*153c0*/  @!P6 STG.E.U8 desc[UR20][R30.64+0x78], R7 ;  /* 0x000078071e00e986 */ /* 0x0003e2000c101114 */
[----:B0-----:R-:W-:Y:S01]  /*153d0*/  F2FP.SATFINITE.E4M3.F32.PACK_AB_MERGE_C R11, RZ, R0, RZ ;  /* 0x00000000ff0b723e */ /* 0x001fe200048070ff */
[----:B------:R-:W-:-:S02]  /*153e0*/  FMUL R0, R224, UR15 ;  /* 0x0000000fe0007c20 */ /* 0x000fc40008400000 */
[----:B------:R-:W4:Y:S01]  /*153f0*/  LDL.LU R224, [R1+0xa4] ;  /* 0x0000a40001e07983 */ /* 0x000f220000300800 */
[----:B-1----:R-:W-:-:S03]  /*15400*/  F2FP.SATFINITE.E4M3.F32.PACK_AB_MERGE_C R7, RZ, R2, RZ ;  /* 0x00000002ff07723e */ /* 0x002fc600048070ff */
[----:B------:R0:W-:Y:S01]  /*15410*/  @!P5 STG.E.U8 desc[UR20][R32.64+0x80], R5 ;  /* 0x000080052000d986 */ /* 0x0001e2000c101114 */
[----:B------:R-:W-:-:S03]  /*15420*/  F2FP.SATFINITE.E4M3.F32.PACK_AB_MERGE_C R13, RZ, R3, RZ ;  /* 0x00000003ff0d723e */ /* 0x000fc600048070ff */
[----:B------:R1:W-:Y:S01]  /*15430*/  @!P4 STG.E.U8 desc[UR20][R32.64+0x81], R9 ;  /* 0x000081092000c986 */ /* 0x0003e2000c101114 */
[----:B0-----:R-:W-:Y:S01]  /*15440*/  F2FP.SATFINITE.E4M3.F32.PACK_AB_MERGE_C R5, RZ, R0, RZ ;  /* 0x00000000ff05723e */ /* 0x001fe200048070ff */
[----:B--2---:R-:W-:Y:S02]  /*15450*/  FMUL R2, R225, UR15 ;  /* 0x0000000fe1027c20 */ /* 0x004fe40008400000 */
[----:B------:R-:W2:Y:S03]  /*15460*/  LDL.LU R225, [R1+0xa8] ;  /* 0x0000a80001e17983 */ /* 0x000ea60000300800 */
[----:B-1----:R-:W-:Y:S01]  /*15470*/  F2FP.SATFINITE.E4M3.F32.PACK_AB_MERGE_C R9, RZ, R2, RZ ;  /* 0x00000002ff09723e */ /* 0x002fe200048070ff */
[----:B---3--:R-:W-:Y:S02]  /*15480*/  FMUL R0, R226, UR15 ;  /* 0x0000000fe2007c20 */ /* 0x008fe40008400000 */
[----:B------:R-:W3:Y:S01]  /*15490*/  LDL.LU R226, [R1+0xac] ;  /* 0x0000ac0001e27983 */ /* 0x000ee20000300800 */
[----:B----4-:R-:W-:-:S03]  /*154a0*/  FMUL R2, R221, UR15 ;  /* 0x0000000fdd027c20 */ /* 0x010fc60008400000 */
[----:B------:R-:W4:Y:S01]  /*154b0*/  LDL.LU R221, [R1+0xb0] ;  /* 0x0000b00001dd7983 */ /* 0x000f220000300800 */
[----:B------:R-:W-:-:S03]  /*154c0*/  FMUL R3, R227, UR15 ;  /* 0x0000000fe3037c20 */ /* 0x000fc60008400000 */
[----:B------:R-:W4:Y:S01]  /*154d0*/  LDL.LU R227, [R1+0xb4] ;  /* 0x0000b40001e37983 */ /* 0x000f220000300800 */
[C---:B------:R-:W-:Y:S02]  /*154e0*/  ISETP.LT.OR P6, PT, R42.reuse, 0x81, !P2 ;  /* 0x000000812a00780c */ /* 0x040fe400057c1670 */
[C---:B------:R-:W-:Y:S02]  /*154f0*/  ISETP.LT.OR P0, PT, R42.reuse, 0x82, !P2 ;  /* 0x000000822a00780c */ /* 0x040fe40005701670 */
[C---:B------:R-:W-:Y:S02]  /*15500*/  ISETP.LT.OR P5, PT, R42.reuse, 0x89, !P1 ;  /* 0x000000892a00780c */ /* 0x040fe40004fa1670 */
[----:B------:R-:W-:-:S07]  /*15510*/  ISETP.LT.OR P4, PT, R42, 0x8a, !P1 ;  /* 0x0000008a2a00780c */ /* 0x000fce0004f81670 */
[----:B------:R0:W-:Y:S01]  /*15520*/  @!P6 STG.E.U8 desc[UR20][R30.64+0x80], R7 ;  /* 0x000080071e00e986 */ /* 0x0001e2000c101114 */
[----:B------:R-:W-:-:S03]  /*15530*/  ISETP.LT.OR P6, PT, R42, 0x89, !P2 ;  /* 0x000000892a00780c */ /* 0x000fc600057c1670 */
[----:B------:R-:W-:Y:S01]  /*15540*/  @!P0 STG.E.U8 desc[UR20][R30.64+0x81], R13 ;  /* 0x0000810d1e008986 */ /* 0x000fe2000c101114 */
[----:B------:R-:W-:-:S03]  /*15550*/  ISETP.LT.OR P0, PT, R42, 0x8a, !P2 ;  /* 0x0000008a2a00780c */ /* 0x000fc60005701670 */
[----:B------:R-:W-:Y:S01]  /*15560*/  @!P5 STG.E.U8 desc[UR20][R32.64+0x88], R11 ;  /* 0x0000880b2000d986 */ /* 0x000fe2000c101114 */
[----:B0-----:R-:W-:-:S03]  /*15570*/  F2FP.SATFINITE.E4M3.F32.PACK_AB_MERGE_C R7, RZ, R0, RZ ;  /* 0x00000000ff07723e */ /* 0x001fc600048070ff */
[----:B------:R0:W-:Y:S01]  /*15580*/  @!P4 STG.E.U8 desc[UR20][R32.64+0x89], R5 ;  /* 0x000089052000c986 */ /* 0x0001e2000c101114 */
[----:B------:R-:W-:Y:S01]  /*15590*/  ISETP.LT.OR P5, PT, R42, 0x91, !P1 ;  /* 0x000000912a00780c */ /* 0x000fe20004fa1670 */
[----:B------:R-:W-:Y:S02]  /*155a0*/  FMUL R0, R222, UR15 ;  /* 0x0000000fde007c20 */ /* 0x000fe40008400000 */
[----:B------:R-:W4:Y:S03]  /*155b0*/  LDL.LU R222, [R1+0xb8] ;  /* 0x0000b80001de7983 */ /* 0x000f260000300800 */
[----:B0-----:R-:W-:Y:S01]  /*155c0*/  F2FP.SATFINITE.E4M3.F32.PACK_AB_MERGE_C R5, RZ, R0, RZ ;  /* 0x00000000ff05723e */ /* 0x001fe200048070ff */
[----:B------:R-:W-:Y:S02]  /*155d0*/  FMUL R0, R223, UR15 ;  /* 0x0000000fdf007c20 */ /* 0x000fe40008400000 */
[----:B------:R-:W4:Y:S01]  /*155e0*/  LDL.LU R223, [R1+0xbc] ;  /* 0x0000bc0001df7983 */ /* 0x000f220000300800 */
[----:B------:R-:W-:-:S03]  /*155f0*/  F2FP.SATFINITE.E4M3.F32.PACK_AB_MERGE_C R11, RZ, R2, RZ ;  /* 0x00000002ff0b723e */ /* 0x000fc600048070ff */
[----:B------:R0:W-:Y:S04]  /*15600*/  @!P6 STG.E.U8 desc[UR20][R30.64+0x88], R9 ;  /* 0x000088091e00e986 */ /* 0x0001e8000c101114 */
[----:B------:R1:W-:Y:S01]  /*15610*/  @!P0 STG.E.U8 desc[UR20][R30.64+0x89], R7 ;  /* 0x000089071e008986 */ /* 0x0003e2000c101114 */
[----:B0-----:R-:W-:Y:S01]  /*15620*/  F2FP.SATFINITE.E4M3.F32.PACK_AB_MERGE_C R9, RZ, R0, RZ ;  /* 0x00000000ff09723e */ /* 0x001fe200048070ff */
[----:B------:R-:W-:Y:S02]  /*15630*/  FMUL R2, R224, UR15 ;  /* 0x0000000fe0027c20 */ /* 0x000fe40008400000 */
[----:B------:R-:W4:Y:S03]  /*15640*/  LDL.LU R224, [R1+0xc0] ;  /* 0x0000c00001e07983 */ /* 0x000f260000300800 */
[----:B-1----:R-:W-:Y:S01]  /*15650*/  F2FP.SATFINITE.E4M3.F32.PACK_AB_MERGE_C R7, RZ, R2, RZ ;  /* 0x00000002ff07723e */ /* 0x002fe200048070ff */
[----:B------:R0:W-:Y:S01]  /*15660*/  @!P5 STG.E.U8 desc[UR20][R32.64+0x90], R11 ;  /* 0x0000900b2000d986 */ /* 0x0001e2000c101114 */
[----:B--2---:R-:W-:-:S03]  /*15670*/  FMUL R0, R225, UR15 ;  /* 0x0000000fe1007c20 */ /* 0x004fc60008400000 */
[----:B------:R-:W2:Y:S02]  /*15680*/  LDL.LU R225, [R1+0xc4] ;  /* 0x0000c40001e17983 */ /* 0x000ea40000300800 */
[----:B0-----:R-:W-:Y:S01]  /*15690*/  F2FP.SATFINITE.E4M3.F32.PACK_AB_MERGE_C R11, RZ, R0, RZ ;  /* 0x00000000ff0b723e */ /* 0x001fe200048070ff */
[----:B---3--:R-:W-:Y:S02]  /*156a0*/  FMUL R2, R226, UR15 ;  /* 0x0000000fe2027c20 */ /* 0x008fe40008400000 */
[----:B------:R-:W3:Y:S01]  /*156b0*/  LDL.LU R226, [R1+0xc8] ;  /* 0x0000c80001e27983 */ /* 0x000ee20000300800 */
[----:B----4-:R-:W-:-:S03]  /*156c0*/  FMUL R0, R227, UR15 ;  /* 0x0000000fe3007c20 */ /* 0x010fc60008400000 */
[----:B------:R-:W4:Y:S01]  /*156d0*/  LDL.LU R227, [R1+0xcc] ;  /* 0x0000cc0001e37983 */ /* 0x000f220000300800 */
[C---:B------:R-:W-:Y:S02]  /*156e0*/  ISETP.LT.OR P4, PT, R42.reuse, 0x92, !P1 ;  /* 0x000000922a00780c */ /* 0x040fe40004f81670 */
[C---:B------:R-:W-:Y:S01]  /*156f0*/  ISETP.LT.OR P6, PT, R42.reuse, 0x91, !P2 ;  /* 0x000000912a00780c */ /* 0x040fe200057c1670 */
[----:B------:R-:W4:Y:S01]  /*15700*/  LDL.LU R220, [R1+0xd0] ;  /* 0x0000d00001dc7983 */ /* 0x000f220000300800 */
[C---:B------:R-:W-:Y:S02]  /*15710*/  ISETP.LT.OR P0, PT, R42.reuse, 0x92, !P2 ;  /* 0x000000922a00780c */ /* 0x040fe40005701670 */
[----:B------:R-:W-:Y:S02]  /*15720*/  F2FP.SATFINITE.E4M3.F32.PACK_AB_MERGE_C R13, RZ, R3, RZ ;  /* 0x00000003ff0d723e */ /* 0x000fe400048070ff */
[----:B------:R-:W-:Y:S01]  /*15730*/  ISETP.LT.OR P5, PT, R42, 0x99, !P1 ;  /* 0x000000992a00780c */ /* 0x000fe20004fa1670 */
[----:B------:R-:W-:-:S02]  /*15740*/  FMUL R3, R221, UR15 ;  /* 0x0000000fdd037c20 */ /* 0x000fc40008400000 */
[----:B------:R-:W4:Y:S04]  /*15750*/  LDL.LU R221, [R1+0xd4] ;  /* 0x0000d40001dd7983 */ /* 0x000f280000300800 */
[----:B------:R-:W-:Y:S01]  /*15760*/  @!P4 STG.E.U8 desc[UR20][R32.64+0x91], R13 ;  /* 0x0000910d2000c986 */ /* 0x000fe2000c101114 */
[----:B------:R-:W-:-:S03]  /*15770*/  ISETP.LT.OR P4, PT, R42, 0x9a, !P1 ;  /* 0x0000009a2a00780c */ /* 0x000fc60004f81670 */
[----:B------:R0:W-:Y:S01]  /*15780*/  @!P6 STG.E.U8 desc[UR20][R30.64+0x90], R5 ;  /* 0x000090051e00e986 */ /* 0x0001e2000c101114 */
[----:B------:R-:W-:-:S03]  /*15790*/  ISETP.LT.OR P6, PT, R42, 0x99, !P2 ;  /* 0x000000992a00780c */ /* 0x000fc600057c1670 */
[----:B------:R1:W-:Y:S01]  /*157a0*/  @!P0 STG.E.U8 desc[UR20][R30.64+0x91], R9 ;  /* 0x000091091e008986 */ /* 0x0003e2000c101114 */
[----:B0-----:R-:W-:Y:S02]  /*157b0*/  F2FP.SATFINITE.E4M3.F32.PACK_AB_MERGE_C R5, RZ, R2, RZ ;  /* 0x00000002ff05723e */ /* 0x001fe400048070ff */
[----:B-1----:R-:W-:Y:S01]  /*157c0*/  F2FP.SATFINITE.E4M3.F32.PACK_AB_MERGE_C R9, RZ, R0, RZ ;  /* 0x00000000ff09723e */ /* 0x002fe200048070ff */
[----:B------:R-:W-:Y:S02]  /*157d0*/  FMUL R0, R222, UR15 ;  /* 0x0000000fde007c20 */ /* 0x000fe40008400000 */
[----:B------:R-:W4:Y:S01]  /*157e0*/  LDL.LU R222, [R1+0xd8] ;  /* 0x0000d80001de7983 */ /* 0x000f220000300800 */
[----:B------:R-:W-:-:S03]  /*157f0*/  FMUL R2, R223, UR15 ;  /* 0x0000000fdf027c20 */ /* 0x000fc60008400000 */
[----:B------:R-:W4:Y:S04]  /*15800*/  LDL.LU R223, [R1+0xdc] ;  /* 0x0000dc0001df7983 */ /* 0x000f280000300800 */
[----:B------:R0:W-:Y:S04]  /*15810*/  @!P5 STG.E.U8 desc[UR20][R32.64+0x98], R7 ;  /* 0x000098072000d986 */ /* 0x0001e8000c101114 */
[----:B------:R-:W-:Y:S04]  /*15820*/  @!P4 STG.E.U8 desc[UR20][R32.64+0x99], R11 ;  /* 0x0000990b2000c986 */ /* 0x000fe8000c101114 */
[----:B------:R1:W-:Y:S01]  /*15830*/  @!P6 STG.E.U8 desc[UR20][R30.64+0x98], R5 ;  /* 0x000098051e00e986 */ /* 0x0003e2000c101114 */
[----:B0-----:R-:W-:Y:S01]  /*15840*/  F2FP.SATFINITE.E4M3.F32.PACK_AB_MERGE_C R7, RZ, R0, RZ ;  /* 0x00000000ff07723e */ /* 0x001fe200048070ff */
[----:B------:R-:W-:-:S02]  /*15850*/  FMUL R0, R224, UR15 ;  /* 0x0000000fe0007c20 */ /* 0x000fc40008400000 */
[----:B------:R-:W4:Y:S01]  /*15860*/  LDL.LU R224, [R1+0xe0] ;  /* 0x0000e00001e07983 */ /* 0x000f220000300800 */
[----:B-1----:R-:W-:Y:S02]  /*15870*/  F2FP.SATFINITE.E4M3.F32.PACK_AB_MERGE_C R5, RZ, R2, RZ ;  /* 0x00000002ff05723e */ /* 0x002fe400048070ff */
[----:B------:R-:W-:Y:S02]  /*15880*/  F2FP.SATFINITE.E4M3.F32.PACK_AB_MERGE_C R13, RZ, R3, RZ ;  /* 0x00000003ff0d723e */ /* 0x000fe400048070ff */
[----:B------:R-:W-:Y:S01]  /*15890*/  F2FP.SATFINITE.E4M3.F32.PACK_AB_MERGE_C R11, RZ, R0, RZ ;  /* 0x00000000ff0b723e */ /* 0x000fe200048070ff */
[----:B--2---:R-:W-:Y:S02]  /*158a0*/  FMUL R2, R225, UR15 ;  /* 0x0000000fe1027c20 */ /* 0x004fe40008400000 */
[----:B------:R-:W2:Y:S01]  /*158b0*/  LDL.LU R225, [R1+0xe4] ;  /* 0x0000e40001e17983 */ /* 0x000ea20000300800 */
[----:B---3--:R-:W-:-:S03]  /*158c0*/  FMUL R3, R226, UR15 ;  /* 0x0000000fe2037c20 */ /* 0x008fc60008400000 */
[----:B------:R-:W3:Y:S01]  /*158d0*/  LDL.LU R226, [R1+0xe8] ;  /* 0x0000e80001e27983 */ /* 0x000ee20000300800 */
[----:B----4-:R-:W-:-:S03]  /*158e0*/  FMUL R0, R227, UR15 ;  /* 0x0000000fe3007c20 */ /* 0x010fc60008400000 */
        /* <DEDUP_REMOVED lines=9> */
[----:B------:R-:W-:Y:S04]  /*15980*/  @!P4 STG.E.U8 desc[UR20][R32.64+0xa1], R7 ;  /* 0x0000a1072000c986 */ /* 0x000fe8000c101114 */
[----:B------:R1:W-:Y:S01]  /*15990*/  @!P6 STG.E.U8 desc[UR20][R30.64+0xa0], R5 ;  /* 0x0000a0051e00e986 */ /* 0x0003e2000c101114 */
[----:B0-----:R-:W-:Y:S01]  /*159a0*/  F2FP.SATFINITE.E4M3.F32.PACK_AB_MERGE_C R9, RZ, R2, RZ ;  /* 0x00000002ff09723e */ /* 0x001fe200048070ff */
[----:B------:R-:W-:Y:S01]  /*159b0*/  FMUL R2, R221, UR15 ;  /* 0x0000000fdd027c20 */ /* 0x000fe20008400000 */
[----:B------:R-:W-:Y:S01]  /*159c0*/  ISETP.LT.OR P4, PT, R42, 0xaa, !P1 ;  /* 0x000000aa2a00780c */ /* 0x000fe20004f81670 */
[----:B------:R0:W-:Y:S01]  /*159d0*/  @!P0 STG.E.U8 desc[UR20][R30.64+0xa1], R11 ;  /* 0x0000a10b1e008986 */ /* 0x0001e2000c101114 */
[----:B-1----:R-:W-:Y:S01]  /*159e0*/  F2FP.SATFINITE.E4M3.F32.PACK_AB_MERGE_C R5, RZ, R0, RZ ;  /* 0x00000000ff05723e */ /* 0x002fe200048070ff */
[----:B------:R-:W-:-:S02]  /*159f0*/  FMUL R0, R220, UR15 ;  /* 0x0000000fdc007c20 */ /* 0x000fc40008400000 */
[----:B------:R-:W4:Y:S01]  /*15a00*/  LDL.LU R220, [R1+0xf0] ;  /* 0x0000f00001dc7983 */ /* 0x000f220000300800 */
[----:B------:R-:W-:-:S03]  /*15a10*/  ISETP.LT.OR P6, PT, R42, 0xa9, !P2 ;  /* 0x000000a92a00780c */ /* 0x000fc600057c1670 */
[----:B------:R-:W4:Y:S01]  /*15a20*/  LDL.LU R221, [R1+0xf4] ;  /* 0x0000f40001dd7983 */ /* 0x000f220000300800 */
[C---:B------:R-:W-:Y:S02]  /*15a30*/  ISETP.LT.OR P0, PT, R42.reuse, 0xaa, !P2 ;  /* 0x000000aa2a00780c */ /* 0x040fe40005701670 */
[----:B------:R-:W-:Y:S01]  /*15a40*/  F2FP.SATFINITE.E4M3.F32.PACK_AB_MERGE_C R7, RZ, R0, RZ ;  /* 0x00000000ff07723e */ /* 0x000fe200048070ff */
[----:B------:R1:W-:Y:S01]  /*15a50*/  @!P5 STG.E.U8 desc[UR20][R32.64+0xa8], R9 ;  /* 0x0000a8092000d986 */ /* 0x0003e2000c101114 */
[----:B------:R-:W-:Y:S01]  /*15a60*/  ISETP.LT.OR P5, PT, R42, 0xb1, !P1 ;  /* 0x000000b12a00780c */ /* 0x000fe20004fa1670 */
[----:B------:R-:W-:Y:S01]  /*15a70*/  FMUL R0, R222, UR15 ;  /* 0x0000000fde007c20 */ /* 0x000fe20008400000 */
[----:B0-----:R-:W-:Y:S01]  /*15a80*/  F2FP.SATFINITE.E4M3.F32.PACK_AB_MERGE_C R11, RZ, R2, RZ ;  /* 0x00000002ff0b723e */ /* 0x001fe200048070ff */
[----:B------:R-:W-:Y:S01]  /*15a90*/  FMUL R2, R223, UR15 ;  /* 0x0000000fdf027c20 */ /* 0x000fe20008400000 */
[----:B------:R-:W4:Y:S01]  /*15aa0*/  LDL.LU R222, [R1+0xf8] ;  /* 0x0000f80001de7983 */ /* 0x000f220000300800 */
[----:B------:R-:W-:-:S03]  /*15ab0*/  F2FP.SATFINITE.E4M3.F32.PACK_AB_MERGE_C R13, RZ, R3, RZ ;  /* 0x00000003ff0d723e */ /* 0x000fc600048070ff */
[----:B------:R-:W4:Y:S01]  /*15ac0*/  LDL.LU R223, [R1+0xfc] ;  /* 0x0000fc0001df7983 */ /* 0x000f220000300800 */
[----:B------:R-:W-:Y:S01]  /*15ad0*/  FMUL R3, R224, UR15 ;  /* 0x0000000fe0037c20 */ /* 0x000fe20008400000 */
[----:B-1----:R-:W-:Y:S02]  /*15ae0*/  F2FP.SATFINITE.E4M3.F32.PACK_AB_MERGE_C R9, RZ, R0, RZ ;  /* 0x00000000ff09723e */ /* 0x002fe400048070ff */
[----:B------:R-:W4:Y:S04]  /*15af0*/  LDL.LU R224, [R1+0x100] ;  /* 0x0001000001e07983 */ /* 0x000f280000300800 */
[----:B------:R-:W-:Y:S04]  /*15b00*/  @!P4 STG.E.U8 desc[UR20][R32.64+0xa9], R13 ;  /* 0x0000a90d2000c986 */ /* 0x000fe8000c101114 */
[----:B------:R0:W-:Y:S04]  /*15b10*/  @!P6 STG.E.U8 desc[UR20][R30.64+0xa8], R5 ;  /* 0x0000a8051e00e986 */ /* 0x0001e8000c101114 */
[----:B------:R-:W-:Y:S04]  /*15b20*/  @!P0 STG.E.U8 desc[UR20][R30.64+0xa9], R7 ;  /* 0x0000a9071e008986 */ /* 0x000fe8000c101114 */
[----:B------:R1:W-:Y:S01]  /*15b30*/  @!P5 STG.E.U8 desc[UR20][R32.64+0xb0], R11 ;  /* 0x0000b00b2000d986 */ /* 0x0003e2000c101114 */
[----:B0-----:R-:W-:Y:S01]  /*15b40*/  F2FP.SATFINITE.E4M3.F32.PACK_AB_MERGE_C R5, RZ, R2, RZ ;  /* 0x00000002ff05723e */ /* 0x001fe200048070ff */
[----:B--2---:R-:W-:-:S02]  /*15b50*/  FMUL R0, R225, UR15 ;  /* 0x0000000fe1007c20 */ /* 0x004fc40008400000 */
[----:B------:R-:W2:Y:S03]  /*15b60*/  LDL.LU R225, [R1+0x104] ;  /* 0x0001040001e17983 */ /* 0x000ea60000300800 */
[----:B-1----:R-:W-:Y:S01]  /*15b70*/  F2FP.SATFINITE.E4M3.F32.PACK_AB_MERGE_C R11, RZ, R0, RZ ;  /* 0x00000000ff0b723e */ /* 0x002fe200048070ff */
[----:B---3--:R-:W-:Y:S02]  /*15b80*/  FMUL R2, R226, UR15 ;  /* 0x0000000fe2027c20 */ /* 0x008fe40008400000 */
[----:B------:R-:W3:Y:S01]  /*15b90*/  LDL.LU R226, [R1+0x108] ;  /* 0x0001080001e27983 */ /* 0x000ee20000300800 */
[----:B----4-:R-:W-:-:S03]  /*15ba0*/  FMUL R0, R227, UR15 ;  /* 0x0000000fe3007c20 */ /* 0x010fc60008400000 */
[----:B------:R-:W4:Y:S01]  /*15bb0*/  LDL.LU R227, [R1+0x10c] ;  /* 0x00010c0001e37983 */ /* 0x000f220000300800 */
[C---:B------:R-:W-:Y:S02]  /*15bc0*/  ISETP.LT.OR P4, PT, R42.reuse, 0xb2, !P1 ;  /* 0x000000b22a00780c */ /* 0x040fe40004f81670 */
[C---:B------:R-:W-:Y:S02]  /*15bd0*/  ISETP.LT.OR P0, PT, R42.reuse, 0xb2, !P2 ;  /* 0x000000b22a00780c */ /* 0x040fe40005701670 */
[C---:B------:R-:W-:Y:S02]  /*15be0*/  ISETP.LT.OR P6, PT, R42.reuse, 0xb1, !P2 ;  /* 0x000000b12a00780c */ /* 0x040fe400057c1670 */
[----:B------:R-:W-:Y:S02]  /*15bf0*/  F2FP.SATFINITE.E4M3.F32.PACK_AB_MERGE_C R7, RZ, R3, RZ ;  /* 0x00000003ff07723e */ /* 0x000fe400048070ff */
[C---:B------:R-:W-:Y:S02]  /*15c00*/  ISETP.LT.OR P5, PT, R42.reuse, 0xb9, !P1 ;  /* 0x000000b92a00780c */ /* 0x040fe40004fa1670 */
[----:B------:R-:W-:-:S03]  /*15c10*/  ISETP.LT.OR P1, PT, R42, 0xba, !P1 ;  /* 0x000000ba2a00780c */ /* 0x000fc60004f21670 */
[----:B------:R0:W-:Y:S01]  /*15c20*/  @!P4 STG.E.U8 desc[UR20][R32.64+0xb1], R9 ;  /* 0x0000b1092000c986 */ /* 0x0001e2000c101114 */
[----:B------:R-:W-:-:S03]  /*15c30*/  F2FP.SATFINITE.E4M3.F32.PACK_AB_MERGE_C R13, RZ, R2, RZ ;  /* 0x00000002ff0d723e */ /* 0x000fc600048070ff */
[----:B------:R-:W-:Y:S01]  /*15c40*/  @!P0 STG.E.U8 desc[UR20][R30.64+0xb1], R7 ;  /* 0x0000b1071e008986 */ /* 0x000fe2000c101114 */
[----:B------:R-:W-:Y:S02]  /*15c50*/  ISETP.GE.AND P0, PT, R40, 0x81, PT ;  /* 0x000000812800780c */ /* 0x000fe40003f06270 */
[C---:B------:R-:W-:Y:S02]  /*15c60*/  ISETP.LT.OR P4, PT, R42.reuse, 0xb9, !P2 ;  /* 0x000000b92a00780c */ /* 0x040fe40005781670 */
[----:B0-----:R-:W-:Y:S01]  /*15c70*/  F2FP.SATFINITE.E4M3.F32.PACK_AB_MERGE_C R9, RZ, R0, RZ ;  /* 0x00000000ff09723e */ /* 0x001fe200048070ff */
[----:B------:R0:W-:Y:S01]  /*15c80*/  @!P6 STG.E.U8 desc[UR20][R30.64+0xb0], R5 ;  /* 0x0000b0051e00e986 */ /* 0x0001e2000c101114 */
[C---:B------:R-:W-:Y:S02]  /*15c90*/  ISETP.LT.OR P2, PT, R42.reuse, 0xba, !P2 ;  /* 0x000000ba2a00780c */ /* 0x040fe40005741670 */
[----:B------:R-:W-:Y:S01]  /*15ca0*/  ISETP.LT.OR P6, PT, R42, 0x1, !P0 ;  /* 0x000000012a00780c */ /* 0x000fe200047c1670 */
[----:B------:R-:W-:-:S02]  /*15cb0*/  FMUL R0, R220, UR15 ;  /* 0x0000000fdc007c20 */ /* 0x000fc40008400000 */
[----:B------:R-:W4:Y:S01]  /*15cc0*/  LDL.LU R220, [R1+0x110] ;  /* 0x0001100001dc7983 */ /* 0x000f220000300800 */
[----:B------:R-:W-:-:S03]  /*15cd0*/  FMUL R2, R221, UR15 ;  /* 0x0000000fdd027c20 */ /* 0x000fc60008400000 */
[----:B------:R-:W4:Y:S01]  /*15ce0*/  LDL.LU R221, [R1+0x114] ;  /* 0x0001140001dd7983 */ /* 0x000f220000300800 */
[----:B0-----:R-:W-:Y:S01]  /*15cf0*/  F2FP.SATFINITE.E4M3.F32.PACK_AB_MERGE_C R5, RZ, R0, RZ ;  /* 0x00000000ff05723e */ /* 0x001fe200048070ff */
[----:B------:R-:W-:Y:S02]  /*15d00*/  FMUL R3, R222, UR15 ;  /* 0x0000000fde037c20 */ /* 0x000fe40008400000 */
[----:B------:R-:W4:Y:S01]  /*15d10*/  LDL.LU R222, [R1+0x118] ;  /* 0x0001180001de7983 */ /* 0x000f220000300800 */
[----:B------:R-:W-:-:S03]  /*15d20*/  FMUL R0, R223, UR15 ;  /* 0x0000000fdf007c20 */ /* 0x000fc60008400000 */
[----:B------:R-:W4:Y:S01]  /*15d30*/  LDL.LU R223, [R1+0x11c] ;  /* 0x00011c0001df7983 */ /* 0x000f220000300800 */
[----:B------:R-:W-:Y:S01]  /*15d40*/  F2FP.SATFINITE.E4M3.F32.PACK_AB_MERGE_C R7, RZ, R2, RZ ;  /* 0x00000002ff07723e */ /* 0x000fe200048070ff */
[----:B------:R-:W-:Y:S02]  /*15d50*/  FMUL R2, R224, UR15 ;  /* 0x0000000fe0027c20 */ /* 0x000fe40008400000 */
[----:B------:R0:W-:Y:S04]  /*15d60*/  @!P1 STG.E.U8 desc[UR20][R32.64+0xb9], R13 ;  /* 0x0000b90d20009986 */ /* 0x0001e8000c101114 */
[----:B------:R-:W4:Y:S04]  /*15d70*/  LDL.LU R224, [R1+0x120] ;  /* 0x0001200001e07983 */ /* 0x000f280000300800 */
[----:B------:R1:W-:Y:S01]  /*15d80*/  @!P5 STG.E.U8 desc[UR20][R32.64+0xb8], R11 ;  /* 0x0000b80b2000d986 */ /* 0x0003e2000c101114 */
[----:B0-----:R-:W-:-:S03]  /*15d90*/  F2FP.SATFINITE.E4M3.F32.PACK_AB_MERGE_C R13, RZ, R0, RZ ;  /* 0x00000000ff0d723e */ /* 0x001fc600048070ff */
[----:B------:R-:W-:Y:S04]  /*15da0*/  @!P4 STG.E.U8 desc[UR20][R30.64+0xb8], R9 ;  /* 0x0000b8091e00c986 */ /* 0x000fe8000c101114 */
[----:B------:R-:W-:Y:S01]  /*15db0*/  @!P2 STG.E.U8 desc[UR20][R30.64+0xb9], R5 ;  /* 0x0000b9051e00a986 */ /* 0x000fe2000c101114 */
[----:B-1----:R-:W-:-:S03]  /*15dc0*/  F2FP.SATFINITE.E4M3.F32.PACK_AB_MERGE_C R11, RZ, R3, RZ ;  /* 0x00000003ff0b723e */ /* 0x002fc600048070ff */
        /* <DEDUP_REMOVED lines=8> */
[----:B------:R-:W-:Y:S02]  /*15e50*/  ISETP.LT.OR P5, PT, R42, 0x2, !P0 ;  /* 0x000000022a00780c */ /* 0x000fe400047a1670 */
[----:B------:R-:W-:-:S04]  /*15e60*/  ISETP.GE.AND P1, PT, R40, 0x89, PT ;  /* 0x000000892800780c */ /* 0x000fc80003f26270 */
[C---:B------:R-:W-:Y:S02]  /*15e70*/  ISETP.LT.OR P6, PT, R42.reuse, 0x2, !P1 ;  /* 0x000000022a00780c */ /* 0x040fe40004fc1670 */
[----:B------:R-:W-:Y:S02]  /*15e80*/  ISETP.LT.OR P4, PT, R42, 0x1, !P1 ;  /* 0x000000012a00780c */ /* 0x000fe40004f81670 */
[----:B------:R-:W-:-:S03]  /*15e90*/  F2FP.SATFINITE.E4M3.F32.PACK_AB_MERGE_C R5, RZ, R2, RZ ;  /* 0x00000002ff05723e */ /* 0x000fc600048070ff */
[----:B------:R0:W-:Y:S01]  /*15ea0*/  @!P5 STG.E.U8 desc[UR20][R28.64+0x1], R11 ;  /* 0x0000010b1c00d986 */ /* 0x0001e2000c101114 */
[C---:B------:R-:W-:Y:S02]  /*15eb0*/  ISETP.LT.OR P5, PT, R42.reuse, 0x9, !P0 ;  /* 0x000000092a00780c */ /* 0x040fe400047a1670 */
[C---:B------:R-:W-:Y:S02]  /*15ec0*/  ISETP.LT.OR P2, PT, R42.reuse, 0xa, !P0 ;  /* 0x0000000a2a00780c */ /* 0x040fe40004741670 */
[----:B------:R-:W-:Y:S01]  /*15ed0*/  F2FP.SATFINITE.E4M3.F32.PACK_AB_MERGE_C R9, RZ, R3, RZ ;  /* 0x00000003ff09723e */ /* 0x000fe200048070ff */
[----:B------:R1:W-:Y:S01]  /*15ee0*/  @!P6 STG.E.U8 desc[UR20][R26.64+0x1], R5 ;  /* 0x000001051a00e986 */ /* 0x0003e2000c101114 */
[----:B0-----:R-:W-:Y:S02]  /*15ef0*/  F2FP.SATFINITE.E4M3.F32.PACK_AB_MERGE_C R11, RZ, R0, RZ ;  /* 0x00000000ff0b723e */ /* 0x001fe400048070ff */
[----:B------:R-:W-:Y:S01]  /*15f00*/  ISETP.LT.OR P6, PT, R42, 0xa, !P1 ;  /* 0x0000000a2a00780c */ /* 0x000fe20004fc1670 */
[----:B------:R-:W-:-:S02]  /*15f10*/  FMUL R0, R220, UR15 ;  /* 0x0000000fdc007c20 */ /* 0x000fc40008400000 */
[----:B------:R-:W4:Y:S01]  /*15f20*/  LDL.LU R220, [R1+0x130] ;  /* 0x0001300001dc7983 */ /* 0x000f220000300800 */
[----:B------:R-:W-:-:S03]  /*15f30*/  FMUL R2, R221, UR15 ;  /* 0x0000000fdd027c20 */ /* 0x000fc60008400000 */
[----:B------:R-:W4:Y:S01]  /*15f40*/  LDL.LU R221, [R1+0x134] ;  /* 0x0001340001dd7983 */ /* 0x000f220000300800 */
[----:B-1----:R-:W-:Y:S01]  /*15f50*/  F2FP.SATFINITE.E4M3.F32.PACK_AB_MERGE_C R5, RZ, R0, RZ ;  /* 0x00000000ff05723e */ /* 0x002fe200048070ff */
[----:B------:R-:W-:Y:S02]  /*15f60*/  FMUL R3, R222, UR15 ;  /* 0x0000000fde037c20 */ /* 0x000fe40008400000 */
[----:B------:R-:W4:Y:S01]  /*15f70*/  LDL.LU R222, [R1+0x138] ;  /* 0x0001380001de7983 */ /* 0x000f220000300800 */
[----:B------:R-:W-:-:S03]  /*15f80*/  FMUL R4, R223, UR15 ;  /* 0x0000000fdf047c20 */ /* 0x000fc60008400000 */
[----:B------:R-:W4:Y:S04]  /*15f90*/  LDL.LU R223, [R1+0x13c] ;  /* 0x00013c0001df7983 */ /* 0x000f280000300800 */
[----:B------:R-:W-:Y:S01]  /*15fa0*/  @!P4 STG.E.U8 desc[UR20][R26.64], R13 ;  /* 0x0000000d1a00c986 */ /* 0x000fe2000c101114 */
[----:B------:R-:W-:-:S03]  /*15fb0*/  FMUL R0, R224, UR15 ;  /* 0x0000000fe0007c20 */ /* 0x000fc60008400000 */
[----:B------:R0:W-:Y:S04]  /*15fc0*/  @!P5 STG.E.U8 desc[UR20][R28.64+0x8], R7 ;  /* 0x000008071c00d986 */ /* 0x0001e8000c101114 */
[----:B------:R-:W4:Y:S04]  /*15fd0*/  LDL.LU R224, [R1+0x140] ;  /* 0x0001400001e07983 */ /* 0x000f280000300800 */
[----:B------:R1:W-:Y:S01]  /*15fe0*/  @!P2 STG.E.U8 desc[UR20][R28.64+0x9], R9 ;  /* 0x000009091c00a986 */ /* 0x0003e2000c101114 */
[----:B0-----:R-:W-:-:S03]  /*15ff0*/  F2FP.SATFINITE.E4M3.F32.PACK_AB_MERGE_C R7, RZ, R2, RZ ;  /* 0x00000002ff07723e */ /* 0x001fc600048070ff */
[----:B------:R0:W-:Y:S01]  /*16000*/  @!P6 STG.E.U8 desc[UR20][R26.64+0x9], R5 ;  /* 0x000009051a00e986 */ /* 0x0001e2000c101114 */
[----:B-1----:R-:W-:Y:S02]  /*16010*/  F2FP.SATFINITE.E4M3.F32.PACK_AB_MERGE_C R9, RZ, R3, RZ ;  /* 0x00000003ff09723e */ /* 0x002fe400048070ff */
[----:B0-----:R-:W-:Y:S01]  /*16020*/  F2FP.SATFINITE.E4M3.F32.PACK_AB_MERGE_C R5, RZ, R0, RZ ;  /* 0x00000000ff05723e */ /* 0x001fe200048070ff */
        /* <DEDUP_REMOVED lines=10> */
[----:B------:R0:W-:Y:S01]  /*160d0*/  @!P4 STG.E.U8 desc[UR20][R26.64+0x8], R11 ;  /* 0x0000080b1a00c986 */ /* 0x0001e2000c101114 */
[----:B------:R-:W-:-:S03]  /*160e0*/  ISETP.LT.OR P4, PT, R42, 0x11, !P1 ;  /* 0x000000112a00780c */ /* 0x000fc60004f81670 */
[----:B------:R1:W-:Y:S01]  /*160f0*/  @!P5 STG.E.U8 desc[UR20][R28.64+0x10], R7 ;  /* 0x000010071c00d986 */ /* 0x0003e2000c101114 */
[----:B------:R-:W-:Y:S02]  /*16100*/  ISETP.LT.OR P5, PT, R42, 0x19, !P0 ;  /* 0x000000192a00780c */ /* 0x000fe400047a1670 */
[----:B------:R-:W-:Y:S01]  /*16110*/  F2FP.SATFINITE.E4M3.F32.PACK_AB_MERGE_C R13, RZ, R4, RZ ;  /* 0x00000004ff0d723e */ /* 0x000fe200048070ff */
[----:B------:R1:W-:Y:S01]  /*16120*/  @!P2 STG.E.U8 desc[UR20][R28.64+0x11], R9 ;  /* 0x000011091c00a986 */ /* 0x0003e2000c101114 */
[----:B0-----:R-:W-:Y:S02]  /*16130*/  F2FP.SATFINITE.E4M3.F32.PACK_AB_MERGE_C R11, RZ, R0, RZ ;  /* 0x00000000ff0b723e */ /* 0x001fe400048070ff */
[----:B-1----:R-:W-:-:S03]  /*16140*/  F2FP.SATFINITE.E4M3.F32.PACK_AB_MERGE_C R7, RZ, R2, RZ ;  /* 0x00000002ff07723e */ /* 0x002fc600048070ff */
[----:B------:R-:W-:Y:S01]  /*16150*/  @!P4 STG.E.U8 desc[UR20][R26.64+0x10], R13 ;  /* 0x0000100d1a00c986 */ /* 0x000fe2000c101114 */
[----:B------:R-:W-:Y:S02]  /*16160*/  ISETP.LT.OR P2, PT, R42, 0x1a, !P0 ;  /* 0x0000001a2a00780c */ /* 0x000fe40004741670 */
[----:B------:R-:W-:Y:S01]  /*16170*/  F2FP.SATFINITE.E4M3.F32.PACK_AB_MERGE_C R9, RZ, R3, RZ ;  /* 0x00000003ff09723e */ /* 0x000fe200048070ff */
[----:B------:R-:W-:Y:S01]  /*16180*/  @!P6 STG.E.U8 desc[UR20][R26.64+0x11], R5 ;  /* 0x000011051a00e986 */ /* 0x000fe2000c101114 */
[----:B------:R-:W-:-:S03]  /*16190*/  FMUL R2, R220, UR15 ;  /* 0x0000000fdc027c20 */ /* 0x000fc60008400000 */
[----:B------:R-:W4:Y:S01]  /*161a0*/  LDL.LU R220, [R1+0x150] ;  /* 0x0001500001dc7983 */ /* 0x000f220000300800 */
[----:B------:R-:W-:-:S03]  /*161b0*/  FMUL R0, R221, UR15 ;  /* 0x0000000fdd007c20 */ /* 0x000fc60008400000 */
[----:B------:R-:W4:Y:S04]  /*161c0*/  LDL.LU R221, [R1+0x154] ;  /* 0x0001540001dd7983 */ /* 0x000f280000300800 */
[----:B------:R0:W-:Y:S01]  /*161d0*/  @!P5 STG.E.U8 desc[UR20][R28.64+0x18], R7 ;  /* 0x000018071c00d986 */ /* 0x0001e2000c101114 */
[----:B------:R-:W-:-:S03]  /*161e0*/  FMUL R3, R222, UR15 ;  /* 0x0000000fde037c20 */ /* 0x000fc60008400000 */
[----:B------:R-:W4:Y:S01]  /*161f0*/  LDL.LU R222, [R1+0x158] ;  /* 0x0001580001de7983 */ /* 0x000f220000300800 */
[----:B0-----:R-:W-:Y:S01]  /*16200*/  F2FP.SATFINITE.E4M3.F32.PACK_AB_MERGE_C R7, RZ, R0, RZ ;  /* 0x00000000ff07723e */ /* 0x001fe200048070ff */
[----:B------:R-:W-:Y:S02]  /*16210*/  FMUL R0, R223, UR15 ;  /* 0x0000000fdf007c20 */ /* 0x000fe40008400000 */
[----:B------:R-:W4:Y:S01]  /*16220*/  LDL.LU R223, [R1+0x15c] ;  /* 0x00015c0001df7983 */ /* 0x000f220000300800 */
[----:B------:R-:W-:Y:S02]  /*16230*/  F2FP.SATFINITE.E4M3.F32.PACK_AB_MERGE_C R5, RZ, R2, RZ ;  /* 0x00000002ff05723e */ /* 0x000fe400048070ff */
[----:B------:R-:W-:Y:S01]  /*16240*/  F2FP.SATFINITE.E4M3.F32.PACK_AB_MERGE_C R13, RZ, R0, RZ ;  /* 0x00000000ff0d723e */ /* 0x000fe200048070ff */
[----:B------:R-:W-:Y:S02]  /*16250*/  FMUL R0, R224, UR15 ;  /* 0x0000000fe0007c20 */ /* 0x000fe40008400000 */
[----:B------:R-:W4:Y:S04]  /*16260*/  LDL.LU R224, [R1+0x160] ;  /* 0x0001600001e07983 */ /* 0x000f280000300800 */
[----:B------:R0:W-:Y:S02]  /*16270*/  @!P2 STG.E.U8 desc[UR20][R28.64+0x19], R9 ;  /* 0x000019091c00a986 */ /* 0x0001e4000c101114 */
[----:B0-----:R-:W-:Y:S01]  /*16280*/  F2FP.SATFINITE.E4M3.F32.PACK_AB_MERGE_C R9, RZ, R3, RZ ;  /* 0x00000003ff09723e */ /* 0x001fe200048070ff */
[----:B--2---:R-:W-:-:S02]  /*16290*/  FMUL R2, R225, UR15 ;  /* 0x0000000fe1027c20 */ /* 0x004fc40008400000 */
        /* <DEDUP_REMOVED lines=14> */
[----:B------:R-:W-:-:S03]  /*16380*/  ISETP.LT.OR P5, PT, R42, 0x29, !P0 ;  /* 0x000000292a00780c */ /* 0x000fc600047a1670 */
[----:B------:R1:W-:Y:S01]  /*16390*/  @!P2 STG.E.U8 desc[UR20][R28.64+0x21], R9 ;  /* 0x000021091c00a986 */ /* 0x0003e2000c101114 */
[----:B0-----:R-:W-:Y:S02]  /*163a0*/  F2FP.SATFINITE.E4M3.F32.PACK_AB_MERGE_C R5, RZ, R0, RZ ;  /* 0x00000000ff05723e */ /* 0x001fe400048070ff */
[----:B-1----:R-:W-:Y:S01]  /*163b0*/  F2FP.SATFINITE.E4M3.F32.PACK_AB_MERGE_C R7, RZ, R2, RZ ;  /* 0x00000002ff07723e */ /* 0x002fe200048070ff */
[----:B------:R-:W-:Y:S01]  /*163c0*/  @!P4 STG.E.U8 desc[UR20][R26.64+0x20], R13 ;  /* 0x0000200d1a00c986 */ /* 0x000fe2000c101114 */
[----:B------:R-:W-:Y:S01]  /*163d0*/  ISETP.LT.OR P2, PT, R42, 0x2a, !P0 ;  /* 0x0000002a2a00780c */ /* 0x000fe20004741670 */
[----:B------:R-:W-:Y:S02]  /*163e0*/  FMUL R0, R220, UR15 ;  /* 0x0000000fdc007c20 */ /* 0x000fe40008400000 */
[----:B------:R-:W4:Y:S01]  /*163f0*/  LDL.LU R220, [R1+0x170] ;  /* 0x0001700001dc7983 */ /* 0x000f220000300800 */
[----:B------:R-:W-:-:S03]  /*16400*/  FMUL R2, R221, UR15 ;  /* 0x0000000fdd027c20 */ /* 0x000fc60008400000 */
[----:B------:R-:W4:Y:S01]  /*16410*/  LDL.LU R221, [R1+0x174] ;  /* 0x0001740001dd7983 */ /* 0x000f220000300800 */
[----:B------:R-:W-:-:S03]  /*16420*/  ISETP.LT.OR P4, PT, R42, 0x29, !P1 ;  /* 0x000000292a00780c */ /* 0x000fc60004f81670 */
[----:B------:R0:W-:Y:S01]  /*16430*/  @!P6 STG.E.U8 desc[UR20][R26.64+0x21], R5 ;  /* 0x000021051a00e986 */ /* 0x0001e2000c101114 */
[C---:B------:R-:W-:Y:S02]  /*16440*/  ISETP.LT.OR P6, PT, R42.reuse, 0x2a, !P1 ;  /* 0x0000002a2a00780c */ /* 0x040fe40004fc1670 */
[----:B------:R-:W-:Y:S01]  /*16450*/  F2FP.SATFINITE.E4M3.F32.PACK_AB_MERGE_C R9, RZ, R3, RZ ;  /* 0x00000003ff09723e */ /* 0x000fe200048070ff */
[----:B------:R1:W-:Y:S01]  /*16460*/  @!P5 STG.E.U8 desc[UR20][R28.64+0x28], R7 ;  /* 0x000028071c00d986 */ /* 0x0003e2000c101114 */
[----:B------:R-:W-:Y:S01]  /*16470*/  ISETP.LT.OR P5, PT, R42, 0x31, !P0 ;  /* 0x000000312a00780c */ /* 0x000fe200047a1670 */
[----:B------:R-:W-:Y:S02]  /*16480*/  FMUL R3, R222, UR15 ;  /* 0x0000000fde037c20 */ /* 0x000fe40008400000 */
[----:B------:R-:W4:Y:S01]  /*16490*/  LDL.LU R222, [R1+0x178] ;  /* 0x0001780001de7983 */ /* 0x000f220000300800 */
[----:B0-----:R-:W-:Y:S01]  /*164a0*/  F2FP.SATFINITE.E4M3.F32.PACK_AB_MERGE_C R5, RZ, R0, RZ ;  /* 0x00000000ff05723e */ /* 0x001fe200048070ff */
[----:B------:R-:W-:-:S02]  /*164b0*/  FMUL R0, R223, UR15 ;  /* 0x0000000fdf007c20 */ /* 0x000fc40008400000 */
[----:B------:R-:W4:Y:S01]  /*164c0*/  LDL.LU R223, [R1+0x17c] ;  /* 0x00017c0001df7983 */ /* 0x000f220000300800 */
[----:B------:R-:W-:Y:S02]  /*164d0*/  F2FP.SATFINITE.E4M3.F32.PACK_AB_MERGE_C R11, RZ, R4, RZ ;  /* 0x00000004ff0b723e */ /* 0x000fe400048070ff */
[----:B-1----:R-:W-:Y:S01]  /*164e0*/  F2FP.SATFINITE.E4M3.F32.PACK_AB_MERGE_C R7, RZ, R2, RZ ;  /* 0x00000002ff07723e */ /* 0x002fe200048070ff */
[----:B------:R-:W-:Y:S01]  /*164f0*/  FMUL R2, R224, UR15 ;  /* 0x0000000fe0027c20 */ /* 0x000fe20008400000 */
[----:B------:R-:W-:Y:S01]  /*16500*/  F2FP.SATFINITE.E4M3.F32.PACK_AB_MERGE_C R13, RZ, R0, RZ ;  /* 0x00000000ff0d723e */ /* 0x000fe200048070ff */
[----:B------:R-:W4:Y:S04]  /*16510*/  LDL.LU R224, [R1+0x180] ;  /* 0x0001800001e07983 */ /* 0x000f280000300800 */
[----:B------:R0:W-:Y:S04]  /*16520*/  @!P2 STG.E.U8 desc[UR20][R28.64+0x29], R9 ;  /* 0x000029091c00a986 */ /* 0x0001e8000c101114 */
[----:B------:R-:W-:Y:S04]  /*16530*/  @!P4 STG.E.U8 desc[UR20][R26.64+0x28], R11 ;  /* 0x0000280b1a00c986 */ /* 0x000fe8000c101114 */
[----:B------:R-:W-:Y:S01]  /*16540*/  @!P6 STG.E.U8 desc[UR20][R26.64+0x29], R5 ;  /* 0x000029051a00e986 */ /* 0x000fe2000c101114 */
[----:B0-----:R-:W-:-:S03]  /*16550*/  F2FP.SATFINITE.E4M3.F32.PACK_AB_MERGE_C R9, RZ, R3, RZ ;  /* 0x00000003ff09723e */ /* 0x001fc600048070ff */
        /* <DEDUP_REMOVED lines=9> */
[C---:B------:R-:W-:Y:S02]  /*165f0*/  ISETP.LT.OR P6, PT, R42.reuse, 0x32, !P1 ;  /* 0x000000322a00780c */ /* 0x040fe40004fc1670 */
[C---:B------:R-:W-:Y:S02]  /*16600*/  ISETP.LT.OR P4, PT, R42.reuse, 0x31, !P1 ;  /* 0x000000312a00780c */ /* 0x040fe40004f81670 */
[----:B------:R-:W-:Y:S02]  /*16610*/  ISETP.LT.OR P5, PT, R42, 0x39, !P0 ;  /* 0x000000392a00780c */ /* 0x000fe400047a1670 */
[----:B------:R-:W-:Y:S02]  /*16620*/  F2FP.SATFINITE.E4M3.F32.PACK_AB_MERGE_C R5, RZ, R2, RZ ;  /* 0x00000002ff05723e */ /* 0x000fe400048070ff */
[----:B------:R-:W-:-:S03]  /*16630*/  F2FP.SATFINITE.E4M3.F32.PACK_AB_MERGE_C R11, RZ, R0, RZ ;  /* 0x00000000ff0b723e */ /* 0x000fc600048070ff */
[----:B------:R0:W-:Y:S01]  /*16640*/  @!P2 STG.E.U8 desc[UR20][R28.64+0x31], R9 ;  /* 0x000031091c00a986 */ /* 0x0001e2000c101114 */
[----:B------:R-:W-:-:S03]  /*16650*/  ISETP.LT.OR P2, PT, R42, 0x3a, !P0 ;  /* 0x0000003a2a00780c */ /* 0x000fc60004741670 */
[----:B------:R1:W-:Y:S01]  /*16660*/  @!P6 STG.E.U8 desc[UR20][R26.64+0x31], R5 ;  /* 0x000031051a00e986 */ /* 0x0003e2000c101114 */
[----:B------:R-:W-:Y:S02]  /*16670*/  ISETP.LT.OR P6, PT, R42, 0x3a, !P1 ;  /* 0x0000003a2a00780c */ /* 0x000fe40004fc1670 */
[----:B0-----:R-:W-:Y:S01]  /*16680*/  F2FP.SATFINITE.E4M3.F32.PACK_AB_MERGE_C R9, RZ, R3, RZ ;  /* 0x00000003ff09723e */ /* 0x001fe200048070ff */
[----:B------:R-:W-:Y:S01]  /*16690*/  @!P4 STG.E.U8 desc[UR20][R26.64+0x30], R13 ;  /* 0x0000300d1a00c986 */ /* 0x000fe2000c101114 */
[----:B------:R-:W-:-:S03]  /*166a0*/  FMUL R0, R220, UR15 ;  /* 0x0000000fdc007c20 */ /* 0x000fc60008400000 */
[----:B------:R-:W4:Y:S01]  /*166b0*/  LDL.LU R220, [R1+0x190] ;  /* 0x0001900001dc7983 */ /* 0x000f220000300800 */
[----:B------:R-:W-:-:S03]  /*166c0*/  FMUL R2, R221, UR15 ;  /* 0x0000000fdd027c20 */ /* 0x000fc60008400000 */
[----:B------:R-:W4:Y:S01]  /*166d0*/  LDL.LU R221, [R1+0x194] ;  /* 0x0001940001dd7983 */ /* 0x000f220000300800 */
[----:B-1----:R-:W-:-:S03]  /*166e0*/  F2FP.SATFINITE.E4M3.F32.PACK_AB_MERGE_C R5, RZ, R0, RZ ;  /* 0x00000000ff05723e */ /* 0x002fc600048070ff */
[----:B------:R0:W-:Y:S01]  /*166f0*/  @!P5 STG.E.U8 desc[UR20][R28.64+0x38], R7 ;  /* 0x000038071c00d986 */ /* 0x0001e2000c101114 */
[----:B------:R-:W-:-:S03]  /*16700*/  FMUL R3, R222, UR15 ;  /* 0x0000000fde037c20 */ /* 0x000fc60008400000 */
[----:B------:R-:W4:Y:S01]  /*16710*/  LDL.LU R222, [R1+0x198] ;  /* 0x0001980001de7983 */ /* 0x000f220000300800 */
[----:B------:R-:W-:-:S03]  /*16720*/  FMUL R4, R223, UR15 ;  /* 0x0000000fdf047c20 */ /* 0x000fc60008400000 */
[----:B------:R-:W4:Y:S01]  /*16730*/  LDL.LU R223, [R1+0x19c] ;  /* 0x00019c0001df7983 */ /* 0x000f220000300800 */
[----:B0-----:R-:W-:Y:S01]  /*16740*/  F2FP.SATFINITE.E4M3.F32.PACK_AB_MERGE_C R7, RZ, R2, RZ ;  /* 0x00000002ff07723e */ /* 0x001fe200048070ff */
[----:B------:R-:W-:Y:S02]  /*16750*/  FMUL R0, R224, UR15 ;  /* 0x0000000fe0007c20 */ /* 0x000fe40008400000 */
[----:B------:R-:W4:Y:S04]  /*16760*/  LDL.LU R224, [R1+0x1a0] ;  /* 0x0001a00001e07983 */ /* 0x000f280000300800 */
[----:B------:R0:W-:Y:S04]  /*16770*/  @!P2 STG.E.U8 desc[UR20][R28.64+0x39], R9 ;  /* 0x000039091c00a986 */ /* 0x0001e8000c101114 */
[----:B------:R1:W-:Y:S01]  /*16780*/  @!P6 STG.E.U8 desc[UR20][R26.64+0x39], R5 ;  /* 0x000039051a00e986 */ /* 0x0003e2000c101114 */
[----:B0-----:R-:W-:-:S02]  /*16790*/  F2FP.SATFINITE.E4M3.F32.PACK_AB_MERGE_C R9, RZ, R3, RZ ;  /* 0x00000003ff09723e */ /* 0x001fc400048070ff */
[----:B-1----:R-:W-:Y:S01]  /*167a0*/  F2FP.SATFINITE.E4M3.F32.PACK_AB_MERGE_C R5, RZ, R0, RZ ;  /* 0x00000000ff05723e */ /* 0x002fe200048070ff */
        /* <DEDUP_REMOVED lines=139> */
[----:B------:R-:W-:-:S03]  /*17060*/  ISETP.LT.OR P2, PT, R42, 0x7a, !P0 ;  /* 0x0000007a2a00780c */ /* 0x000fc60004741670 */
[----:B------:R-:W-:Y:S01]  /*17070*/  @!P6 STG.E.U8 desc[UR20][R26.64+0x71], R5 ;  /* 0x000071051a00e986 */ /* 0x000fe2000c101114 */
[----:B------:R-:W-:-:S03]  /*17080*/  FMUL R2, R220, UR15 ;  /* 0x0000000fdc027c20 */ /* 0x000fc60008400000 */
[----:B------:R-:W4:Y:S01]  /*17090*/  LDL.LU R220, [R1+0x210] ;  /* 0x0002100001dc7983 */ /* 0x000f220000300800 */
[----:B------:R-:W-:Y:S01]  /*170a0*/  FMUL R0, R221, UR15 ;  /* 0x0000000fdd007c20 */ /* 0x000fe20008400000 */
[----:B------:R-:W-:Y:S02]  /*170b0*/  F2FP.SATFINITE.E4M3.F32.PACK_AB_MERGE_C R9, RZ, R3, RZ ;  /* 0x00000003ff09723e */ /* 0x000fe400048070ff */
[----:B------:R0:W-:Y:S04]  /*170c0*/  @!P5 STG.E.U8 desc[UR20][R28.64+0x78], R7 ;  /* 0x000078071c00d986 */ /* 0x0001e8000c101114 */
[----:B------:R-:W4:Y:S01]  /*170d0*/  LDL.LU R221, [R1+0x214] ;  /* 0x0002140001dd7983 */ /* 0x000f220000300800 */
[----:B------:R-:W-:Y:S01]  /*170e0*/  FMUL R3, R222, UR15 ;  /* 0x0000000fde037c20 */ /* 0x000fe20008400000 */
[----:B0-----:R-:W-:-:S02]  /*170f0*/  F2FP.SATFINITE.E4M3.F32.PACK_AB_MERGE_C R7, RZ, R0, RZ ;  /* 0x00000000ff07723e */ /* 0x001fc400048070ff */
[----:B------:R-:W4:Y:S01]  /*17100*/  LDL.LU R222, [R1+0x218] ;  /* 0x0002180001de7983 */ /* 0x000f220000300800 */
[----:B------:R-:W-:-:S03]  /*17110*/  FMUL R0, R223, UR15 ;  /* 0x0000000fdf007c20 */ /* 0x000fc60008400000 */
        /* <DEDUP_REMOVED lines=23> */
[----:B------:R-:W-:Y:S01]  /*17290*/  @!P2 STG.E.U8 desc[UR20][R28.64+0x81], R9 ;  /* 0x000081091c00a986 */ /* 0x000fe2000c101114 */
[----:B0-----:R-:W-:Y:S02]  /*172a0*/  F2FP.SATFINITE.E4M3.F32.PACK_AB_MERGE_C R5, RZ, R0, RZ ;  /* 0x00000000ff05723e */ /* 0x001fe400048070ff */
[----:B-1----:R-:W-:Y:S01]  /*172b0*/  F2FP.SATFINITE.E4M3.F32.PACK_AB_MERGE_C R7, RZ, R2, RZ ;  /* 0x00000002ff07723e */ /* 0x002fe200048070ff */
[----:B------:R-:W-:Y:S01]  /*172c0*/  @!P4 STG.E.U8 desc[UR20][R26.64+0x80], R13 ;  /* 0x0000800d1a00c986 */ /* 0x000fe2000c101114 */
[----:B------:R-:W-:Y:S01]  /*172d0*/  ISETP.LT.OR P2, PT, R42, 0x8a, !P0 ;  /* 0x0000008a2a00780c */ /* 0x000fe20004741670 */
[----:B------:R-:W-:Y:S02]  /*172e0*/  FMUL R0, R220, UR15 ;  /* 0x0000000fdc007c20 */ /* 0x000fe40008400000 */
[----:B------:R0:W-:Y:S01]  /*172f0*/  @!P6 STG.E.U8 desc[UR20][R26.64+0x81], R5 ;  /* 0x000081051a00e986 */ /* 0x0001e2000c101114 */
[C---:B------:R-:W-:Y:S02]  /*17300*/  ISETP.LT.OR P4, PT, R42.reuse, 0x89, !P1 ;  /* 0x000000892a00780c */ /* 0x040fe40004f81670 */
[C---:B------:R-:W-:Y:S01]  /*17310*/  ISETP.LT.OR P6, PT, R42.reuse, 0x8a, !P1 ;  /* 0x0000008a2a00780c */ /* 0x040fe20004fc1670 */
[----:B------:R1:W-:Y:S01]  /*17320*/  @!P5 STG.E.U8 desc[UR20][R28.64+0x88], R7 ;  /* 0x000088071c00d986 */ /* 0x0003e2000c101114 */
[----:B------:R-:W-:Y:S01]  /*17330*/  ISETP.LT.OR P5, PT, R42, 0x91, !P0 ;  /* 0x000000912a00780c */ /* 0x000fe200047a1670 */
[----:B------:R-:W-:-:S02]  /*17340*/  FMUL R2, R221, UR15 ;  /* 0x0000000fdd027c20 */ /* 0x000fc40008400000 */
[----:B------:R-:W4:Y:S04]  /*17350*/  LDL.LU R220, [R1+0x230] ;  /* 0x0002300001dc7983 */ /* 0x000f280000300800 */
[----:B------:R-:W4:Y:S01]  /*17360*/  LDL.LU R221, [R1+0x234] ;  /* 0x0002340001dd7983 */ /* 0x000f220000300800 */
[----:B0-----:R-:W-:Y:S02]  /*17370*/  F2FP.SATFINITE.E4M3.F32.PACK_AB_MERGE_C R5, RZ, R0, RZ ;  /* 0x00000000ff05723e */ /* 0x001fe400048070ff */
[----:B------:R-:W-:Y:S01]  /*17380*/  F2FP.SATFINITE.E4M3.F32.PACK_AB_MERGE_C R9, RZ, R3, RZ ;  /* 0x00000003ff09723e */ /* 0x000fe200048070ff */
[----:B------:R-:W-:Y:S01]  /*17390*/  FMUL R3, R222, UR15 ;  /* 0x0000000fde037c20 */ /* 0x000fe20008400000 */
[----:B------:R-:W-:Y:S01]  /*173a0*/  F2FP.SATFINITE.E4M3.F32.PACK_AB_MERGE_C R11, RZ, R4, RZ ;  /* 0x00000004ff0b723e */ /* 0x000fe200048070ff */
[----:B------:R-:W4:Y:S01]  /*173b0*/  LDL.LU R222, [R1+0x238] ;  /* 0x0002380001de7983 */ /* 0x000f220000300800 */
[----:B------:R-:W-:Y:S01]  /*173c0*/  FMUL R0, R223, UR15 ;  /* 0x0000000fdf007c20 */ /* 0x000fe20008400000 */
[----:B-1----:R-:W-:-:S02]  /*173d0*/  F2FP.SATFINITE.E4M3.F32.PACK_AB_MERGE_C R7, RZ, R2, RZ ;  /* 0x00000002ff07723e */ /* 0x002fc400048070ff */
[----:B------:R-:W4:Y:S02]  /*173e0*/  LDL.LU R223, [R1+0x23c] ;  /* 0x00023c0001df7983 */ /* 0x000f240000300800 */
[----:B------:R-:W-:Y:S01]  /*173f0*/  F2FP.SATFINITE.E4M3.F32.PACK_AB_MERGE_C R13, RZ, R0, RZ ;  /* 0x00000000ff0d723e */ /* 0x000fe200048070ff */
[----:B------:R-:W-:Y:S01]  /*17400*/  FMUL R2, R224, UR15 ;  /* 0x0000000fe0027c20 */ /* 0x000fe20008400000 */
[----:B------:R0:W-:Y:S04]  /*17410*/  @!P2 STG.E.U8 desc[UR20][R28.64+0x89], R9 ;  /* 0x000089091c00a986 */ /* 0x0001e8000c101114 */
[----:B------:R-:W4:Y:S04]  /*17420*/  LDL.LU R224, [R1+0x240] ;  /* 0x0002400001e07983 */ /* 0x000f280000300800 */
        /* <DEDUP_REMOVED lines=14> */
[----:B------:R-:W-:Y:S02]  /*17510*/  F2FP.SATFINITE.E4M3.F32.PACK_AB_MERGE_C R5, RZ, R2, RZ ;  /* 0x00000002ff05723e */ /* 0x000fe400048070ff */
[C---:B------:R-:W-:Y:S02]  /*17520*/  ISETP.LT.OR P4, PT, R42.reuse, 0x91, !P1 ;  /* 0x000000912a00780c */ /* 0x040fe40004f81670 */
[----:B------:R-:W-:Y:S02]  /*17530*/  F2FP.SATFINITE.E4M3.F32.PACK_AB_MERGE_C R11, RZ, R0, RZ ;  /* 0x00000000ff0b723e */ /* 0x000fe400048070ff */
[----:B------:R-:W-:-:S03]  /*17540*/  ISETP.LT.OR P5, PT, R42, 0x99, !P0 ;  /* 0x000000992a00780c */ /* 0x000fc600047a1670 */
[----:B------:R0:W-:Y:S01]  /*17550*/  @!P2 STG.E.U8 desc[UR20][R28.64+0x91], R9 ;  /* 0x000091091c00a986 */ /* 0x0001e2000c101114 */
[----:B------:R-:W-:-:S03]  /*17560*/  ISETP.LT.OR P2, PT, R42, 0x9a, !P0 ;  /* 0x0000009a2a00780c */ /* 0x000fc60004741670 */
[----:B------:R1:W-:Y:S01]  /*17570*/  @!P6 STG.E.U8 desc[UR20][R26.64+0x91], R5 ;  /* 0x000091051a00e986 */ /* 0x0003e2000c101114 */
[----:B------:R-:W-:-:S03]  /*17580*/  ISETP.LT.OR P6, PT, R42, 0x9a, !P1 ;  /* 0x0000009a2a00780c */ /* 0x000fc60004fc1670 */
[----:B------:R-:W-:Y:S01]  /*17590*/  @!P4 STG.E.U8 desc[UR20][R26.64+0x90], R13 ;  /* 0x0000900d1a00c986 */ /* 0x000fe2000c101114 */
[----:B0-----:R-:W-:-:S03]  /*175a0*/  F2FP.SATFINITE.E4M3.F32.PACK_AB_MERGE_C R9, RZ, R3, RZ ;  /* 0x00000003ff09723e */ /* 0x001fc600048070ff */
[----:B------:R0:W-:Y:S04]  /*175b0*/  @!P5 STG.E.U8 desc[UR20][R28.64+0x98], R7 ;  /* 0x000098071c00d986 */ /* 0x0001e8000c101114 */
[----:B------:R0:W-:Y:S01]  /*175c0*/  @!P2 STG.E.U8 desc[UR20][R28.64+0x99], R9 ;  /* 0x000099091c00a986 */ /* 0x0001e2000c101114 */
[----:B------:R-:W-:-:S03]  /*175d0*/  FMUL R0, R220, UR15 ;  /* 0x0000000fdc007c20 */ /* 0x000fc60008400000 */
[----:B------:R-:W4:Y:S01]  /*175e0*/  LDL.LU R220, [R1+0x254] ;  /* 0x0002540001dc7983 */ /* 0x000f220000300800 */
[----:B------:R-:W-:-:S03]  /*175f0*/  FMUL R2, R221, UR15 ;  /* 0x0000000fdd027c20 */ /* 0x000fc60008400000 */
[----:B------:R-:W4:Y:S01]  /*17600*/  LDL.LU R221, [R1+0x258] ;  /* 0x0002580001dd7983 */ /* 0x000f220000300800 */
[----:B-1----:R-:W-:Y:S01]  /*17610*/  F2FP.SATFINITE.E4M3.F32.PACK_AB_MERGE_C R5, RZ, R0, RZ ;  /* 0x00000000ff05723e */ /* 0x002fe200048070ff */
[----:B------:R-:W-:Y:S02]  /*17620*/  FMUL R3, R222, UR15 ;  /* 0x0000000fde037c20 */ /* 0x000fe40008400000 */
[----:B------:R-:W4:Y:S01]  /*17630*/  LDL.LU R222, [R1+0x25c] ;  /* 0x00025c0001de7983 */ /* 0x000f220000300800 */
[----:B0-----:R-:W-:Y:S01]  /*17640*/  F2FP.SATFINITE.E4M3.F32.PACK_AB_MERGE_C R7, RZ, R2, RZ ;  /* 0x00000002ff07723e */ /* 0x001fe200048070ff */
[----:B------:R-:W-:Y:S01]  /*17650*/  FMUL R4, R223, UR15 ;  /* 0x0000000fdf047c20 */ /* 0x000fe20008400000 */
[----:B------:R-:W-:Y:S01]  /*17660*/  F2FP.SATFINITE.E4M3.F32.PACK_AB_MERGE_C R9, RZ, R3, RZ ;  /* 0x00000003ff09723e */ /* 0x000fe200048070ff */
[----:B------:R-:W4:Y:S01]  /*17670*/  LDL.LU R223, [R1+0x260] ;  /* 0x0002600001df7983 */ /* 0x000f220000300800 */
[----:B------:R-:W-:-:S03]  /*17680*/  FMUL R0, R224, UR15 ;  /* 0x0000000fe0007c20 */ /* 0x000fc60008400000 */
[----:B------:R0:W-:Y:S04]  /*17690*/  @!P6 STG.E.U8 desc[UR20][R26.64+0x99], R5 ;  /* 0x000099051a00e986 */ /* 0x0001e8000c101114 */
[----:B------:R-:W4:Y:S01]  /*176a0*/  LDL.LU R224, [R1+0x264] ;  /* 0x0002640001e07983 */ /* 0x000f220000300800 */
        /* <DEDUP_REMOVED lines=17> */
[----:B------:R-:W-:Y:S01]  /*177c0*/  F2FP.SATFINITE.E4M3.F32.PACK_AB_MERGE_C R13, RZ, R4, RZ ;  /* 0x00000004ff0d723e */ /* 0x000fe200048070ff */
[----:B------:R1:W-:Y:S01]  /*177d0*/  @!P6 STG.E.U8 desc[UR20][R26.64+0xa1], R5 ;  /* 0x0000a1051a00e986 */ /* 0x0003e2000c101114 */
[----:B0-----:R-:W-:-:S03]  /*177e0*/  F2FP.SATFINITE.E4M3.F32.PACK_AB_MERGE_C R9, RZ, R3, RZ ;  /* 0x00000003ff09723e */ /* 0x001fc600048070ff */
[----:B------:R-:W-:Y:S01]  /*177f0*/  @!P4 STG.E.U8 desc[UR20][R26.64+0xa0], R13 ;  /* 0x0000a00d1a00c986 */ /* 0x000fe2000c101114 */
[----:B-1----:R-:W-:-:S03]  /*17800*/  F2FP.SATFINITE.E4M3.F32.PACK_AB_MERGE_C R7, RZ, R2, RZ ;  /* 0x00000002ff07723e */ /* 0x002fc600048070ff */
[----:B------:R-:W-:Y:S01]  /*17810*/  @!P2 STG.E.U8 desc[UR20][R28.64+0xa9], R9 ;  /* 0x0000a9091c00a986 */ /* 0x000fe2000c101114 */
[C---:B------:R-:W-:Y:S02]  /*17820*/  ISETP.LT.OR P4, PT, R42.reuse, 0xa9, !P1 ;  /* 0x000000a92a00780c */ /* 0x040fe40004f81670 */
[C---:B------:R-:W-:Y:S01]  /*17830*/  ISETP.LT.OR P6, PT, R42.reuse, 0xaa, !P1 ;  /* 0x000000aa2a00780c */ /* 0x040fe20004fc1670 */
[----:B------:R0:W-:Y:S01]  /*17840*/  @!P5 STG.E.U8 desc[UR20][R28.64+0xa8], R7 ;  /* 0x0000a8071c00d986 */ /* 0x0001e2000c101114 */
[C---:B------:R-:W-:Y:S01]  /*17850*/  ISETP.LT.OR P2, PT, R42.reuse, 0xb2, !P0 ;  /* 0x000000b22a00780c */ /* 0x040fe20004741670 */
[----:B------:R-:W-:Y:S01]  /*17860*/  FMUL R2, R219, UR15 ;  /* 0x0000000fdb027c20 */ /* 0x000fe20008400000 */
[----:B------:R-:W-:Y:S02]  /*17870*/  ISETP.LT.OR P5, PT, R42, 0xb1, !P0 ;  /* 0x000000b12a00780c */ /* 0x000fe400047a1670 */
[----:B------:R-:W-:Y:S01]  /*17880*/  F2FP.SATFINITE.E4M3.F32.PACK_AB_MERGE_C R11, RZ, R0, RZ ;  /* 0x00000000ff0b723e */ /* 0x000fe200048070ff */
[----:B------:R-:W-:Y:S01]  /*17890*/  FMUL R0, R220, UR15 ;  /* 0x0000000fdc007c20 */ /* 0x000fe20008400000 */
[----:B------:R-:W-:Y:S01]  /*178a0*/  FMUL R3, R221, UR15 ;  /* 0x0000000fdd037c20 */ /* 0x000fe20008400000 */
[----:B------:R-:W-:-:S03]  /*178b0*/  F2FP.SATFINITE.E4M3.F32.PACK_AB_MERGE_C R5, RZ, R2, RZ ;  /* 0x00000002ff05723e */ /* 0x000fc600048070ff */
[----:B0-----:R-:W-:Y:S02]  /*178c0*/  F2FP.SATFINITE.E4M3.F32.PACK_AB_MERGE_C R7, RZ, R0, RZ ;  /* 0x00000000ff07723e */ /* 0x001fe400048070ff */
[----:B------:R-:W-:Y:S01]  /*178d0*/  F2FP.SATFINITE.E4M3.F32.PACK_AB_MERGE_C R9, RZ, R3, RZ ;  /* 0x00000003ff09723e */ /* 0x000fe200048070ff */
[----:B------:R-:W-:Y:S01]  /*178e0*/  FMUL R0, R222, UR15 ;  /* 0x0000000fde007c20 */ /* 0x000fe20008400000 */
[----:B------:R-:W-:Y:S01]  /*178f0*/  @!P4 STG.E.U8 desc[UR20][R26.64+0xa8], R11 ;  /* 0x0000a80b1a00c986 */ /* 0x000fe2000c101114 */
[----:B------:R-:W-:-:S03]  /*17900*/  ISETP.LT.OR P4, PT, R42, 0xb1, !P1 ;  /* 0x000000b12a00780c */ /* 0x000fc60004f81670 */
[----:B------:R-:W-:Y:S01]  /*17910*/  @!P6 STG.E.U8 desc[UR20][R26.64+0xa9], R5 ;  /* 0x0000a9051a00e986 */ /* 0x000fe2000c101114 */
[----:B------:R-:W-:-:S03]  /*17920*/  ISETP.LT.OR P6, PT, R42, 0xb2, !P1 ;  /* 0x000000b22a00780c */ /* 0x000fc60004fc1670 */
[----:B------:R0:W-:Y:S01]  /*17930*/  @!P2 STG.E.U8 desc[UR20][R28.64+0xb1], R9 ;  /* 0x0000b1091c00a986 */ /* 0x0001e2000c101114 */
[C---:B------:R-:W-:Y:S02]  /*17940*/  ISETP.LT.OR P2, PT, R42.reuse, 0xb9, !P0 ;  /* 0x000000b92a00780c */ /* 0x040fe40004741670 */
[C---:B------:R-:W-:Y:S01]  /*17950*/  ISETP.LT.OR P0, PT, R42.reuse, 0xba, !P0 ;  /* 0x000000ba2a00780c */ /* 0x040fe20004701670 */
[----:B------:R1:W-:Y:S01]  /*17960*/  @!P5 STG.E.U8 desc[UR20][R28.64+0xb0], R7 ;  /* 0x0000b0071c00d986 */ /* 0x0003e2000c101114 */
[C---:B------:R-:W-:Y:S02]  /*17970*/  ISETP.LT.OR P5, PT, R42.reuse, 0xb9, !P1 ;  /* 0x000000b92a00780c */ /* 0x040fe40004fa1670 */
[----:B------:R-:W-:Y:S01]  /*17980*/  F2FP.SATFINITE.E4M3.F32.PACK_AB_MERGE_C R13, RZ, R0, RZ ;  /* 0x00000000ff0d723e */ /* 0x000fe200048070ff */
[----:B------:R-:W-:Y:S01]  /*17990*/  FMUL R0, R223, UR15 ;  /* 0x0000000fdf007c20 */ /* 0x000fe20008400000 */
[----:B------:R-:W-:Y:S01]  /*179a0*/  ISETP.LT.OR P1, PT, R42, 0xba, !P1 ;  /* 0x000000ba2a00780c */ /* 0x000fe20004f21670 */
[----:B------:R-:W-:-:S05]  /*179b0*/  FMUL R2, R224, UR15 ;  /* 0x0000000fe0027c20 */ /* 0x000fca0008400000 */
[----:B0-----:R-:W-:Y:S02]  /*179c0*/  F2FP.SATFINITE.E4M3.F32.PACK_AB_MERGE_C R9, RZ, R2, RZ ;  /* 0x00000002ff09723e */ /* 0x001fe400048070ff */
[----:B-1----:R-:W-:Y:S01]  /*179d0*/  F2FP.SATFINITE.E4M3.F32.PACK_AB_MERGE_C R7, RZ, R0, RZ ;  /* 0x00000000ff07723e */ /* 0x002fe200048070ff */
[----:B------:R0:W-:Y:S04]  /*179e0*/  @!P4 STG.E.U8 desc[UR20][R26.64+0xb0], R13 ;  /* 0x0000b00d1a00c986 */ /* 0x0001e8000c101114 */
[----:B------:R0:W-:Y:S04]  /*179f0*/  @!P6 STG.E.U8 desc[UR20][R26.64+0xb1], R7 ;  /* 0x0000b1071a00e986 */ /* 0x0001e8000c101114 */
[----:B------:R0:W-:Y:S01]  /*17a00*/  @!P2 STG.E.U8 desc[UR20][R28.64+0xb8], R9 ;  /* 0x0000b8091c00a986 */ /* 0x0001e2000c101114 */
[----:B--2---:R-:W-:Y:S01]  /*17a10*/  FMUL R3, R225, UR15 ;  /* 0x0000000fe1037c20 */ /* 0x004fe20008400000 */
[----:B---3--:R-:W-:-:S04]  /*17a20*/  FMUL R4, R226, UR15 ;  /* 0x0000000fe2047c20 */ /* 0x008fc80008400000 */
[----:B------:R-:W-:Y:S02]  /*17a30*/  F2FP.SATFINITE.E4M3.F32.PACK_AB_MERGE_C R3, RZ, R3, RZ ;  /* 0x00000003ff03723e */ /* 0x000fe400048070ff */
[----:B------:R-:W-:-:S03]  /*17a40*/  F2FP.SATFINITE.E4M3.F32.PACK_AB_MERGE_C R11, RZ, R4, RZ ;  /* 0x00000004ff0b723e */ /* 0x000fc600048070ff */
[----:B------:R0:W-:Y:S04]  /*17a50*/  @!P0 STG.E.U8 desc[UR20][R28.64+0xb9], R3 ;  /* 0x0000b9031c008986 */ /* 0x0001e8000c101114 */
[----:B------:R0:W-:Y:S01]  /*17a60*/  @!P5 STG.E.U8 desc[UR20][R26.64+0xb8], R11 ;  /* 0x0000b80b1a00d986 */ /* 0x0001e2000c101114 */
[----:B----4-:R-:W-:-:S05]  /*17a70*/  FMUL R5, R227, UR15 ;  /* 0x0000000fe3057c20 */ /* 0x010fca0008400000 */
[----:B------:R-:W-:-:S05]  /*17a80*/  F2FP.SATFINITE.E4M3.F32.PACK_AB_MERGE_C R5, RZ, R5, RZ ;  /* 0x00000005ff05723e */ /* 0x000fca00048070ff */
[----:B------:R0:W-:Y:S02]  /*17a90*/  @!P1 STG.E.U8 desc[UR20][R26.64+0xb9], R5 ;  /* 0x0000b9051a009986 */ /* 0x0001e4000c101114 */
.L_x_418:
[----:B------:R-:W-:Y:S05]  /*17aa0*/  BSYNC B0 ;  /* 0x0000000000007941 */ /* 0x000fea0003800000 */
.L_x_32:
[----:B0-2---:R-:W2:Y:S04]  /*17ab0*/  LDL.LU R3, [R1+0x274] ;  /* 0x0002740001037983 */ /* 0x005ea80000300800 */
[----:B-----5:R-:W2:Y:S01]  /*17ac0*/  LDL.LU R2, [R1+0x278] ;  /* 0x0002780001027983 */ /* 0x020ea20000300800 */
[----:B------:R-:W-:Y:S01]  /*17ad0*/  ULDC UR6, c[0x0][0xc] ;  /* 0x0000030000067ab9 */ /* 0x000fe20000000800 */
[----:B------:R-:W-:Y:S01]  /*17ae0*/  ULDC UR7, c[0x0][0x10] ;  /* 0x0000040000077ab9 */ /* 0x000fe20000000800 */
[----:B---34-:R-:W2:Y:S01]  /*17af0*/  LDC R5, c[0x0][0x14] ;  /* 0x00000500ff057b82 */ /* 0x018ea20000000800 */
[----:B------:R-:W-:Y:S01]  /*17b00*/  UIMAD.WIDE.U32 UR6, UR6, UR7, URZ ;  /* 0x00000007060672a5 */ /* 0x000fe2000f8e003f */
[----:B------:R-:W-:Y:S01]  /*17b10*/  PRMT R0, RZ, 0x7610, R0 ;  /* 0x00007610ff007816 */ /* 0x000fe20000000000 */
[----:B------:R-:W-:-:S04]  /*17b20*/  UMOV UR10, 0xffffffff ;  /* 0xffffffff000a7882 */ /* 0x000fc80000000000 */
[----:B--2---:R-:W-:-:S04]  /*17b30*/  IMAD.WIDE.U32 R2, R5, UR6, R2 ;  /* 0x0000000605027c25 */ /* 0x004fc8000f8e0002 */
[----:B------:R-:W-:Y:S01]  /*17b40*/  IMAD R5, R5, UR7, RZ ;  /* 0x0000000705057c24 */ /* 0x000fe2000f8e02ff */
[----:B------:R-:W-:Y:S01]  /*17b50*/  ULDC.64 UR6, c[0x0][0x650] ;  /* 0x0001940000067ab9 */ /* 0x000fe20000000a00 */
[----:B------:R-:W-:Y:S01]  /*17b60*/  IMAD.MOV.U32 R11, RZ, RZ, R2 ;  /* 0x000000ffff0b7224 */ /* 0x000fe200078e0002 */
[----:B------:R-:W-:Y:S01]  /*17b70*/  ISETP.GE.U32.AND P0, PT, R2, UR6, PT ;  /* 0x0000000602007c0c */ /* 0x000fe2000bf06070 */
[----:B------:R-:W-:Y:S02]  /*17b80*/  IMAD.IADD R13, R3, 0x1, R5 ;  /* 0x00000001030d7824 */ /* 0x000fe400078e0205 */
[----:B------:R-:W-:-:S03]  /*17b90*/  IMAD.MOV.U32 R2, RZ, RZ, -0x1 ;  /* 0xffffffffff027424 */ /* 0x000fc600078e00ff */
[----:B------:R0:W-:Y:S01]  /*17ba0*/  STL [R1+0x274], R13 ;  /* 0x0002740d01007387 */ /* 0x0001e20000100800 */
[----:B------:R-:W-:-:S03]  /*17bb0*/  ISETP.GE.U32.AND.EX P0, PT, R13, UR7, PT, P0 ;  /* 0x000000070d007c0c */ /* 0x000fc6000bf06100 */
[----:B------:R0:W-:Y:S04]  /*17bc0*/  STL [R1+0x278], R11 ;  /* 0x0002780b01007387 */ /* 0x0001e80000100800 */
[----:B------:R0:W-:Y:S06]  /*17bd0*/  STL [R1+0x280], R2 ;  /* 0x0002800201007387 */ /* 0x0001ec0000100800 */
[----:B------:R-:W-:Y:S05]  /*17be0*/  @P0 BRA `(.L_x_419) ;  /* 0x0000000400740947 */ /* 0x000fea0003800000 */
[----:B------:R-:W2:Y:S01]  /*17bf0*/  S2R R8, SR_CTAID.X ;  /* 0x0000000000087919 */ /* 0x000ea20000002500 */
[----:B------:R-:W-:Y:S01]  /*17c00*/  ULDC.64 UR18, c[0x0][0x628] ;  /* 0x00018a0000127ab9 */ /* 0x000fe20000000a00 */
[----:B------:R-:W3:Y:S01]  /*17c10*/  LDC R9, c[0x0][0x144] ;  /* 0x00005100ff097b82 */ /* 0x000ee20000000800 */
[----:B------:R-:W-:Y:S01]  /*17c20*/  ULDC UR6, c[0x0][0x150] ;  /* 0x0000540000067ab9 */ /* 0x000fe20000000800 */
[----:B------:R-:W4:Y:S01]  /*17c30*/  S2R R12, SR_CTAID.Y ;  /* 0x00000000000c7919 */ /* 0x000f220000002600 */
[----:B------:R-:W-:Y:S01]  /*17c40*/  ISETP.NE.U32.AND P0, PT, RZ, UR18, PT ;  /* 0x00000012ff007c0c */ /* 0x000fe2000bf05070 */
[----:B------:R-:W-:Y:S01]  /*17c50*/  ULDC UR14, c[0x0][0x630] ;  /* 0x00018c00000e7ab9 */ /* 0x000fe20000000800 */
[----:B------:R-:W-:Y:S02]  /*17c60*/  R2UR UR16, R11 ;  /* 0x000000000b1072ca */ /* 0x000fe400000e0000 */
[----:B------:R-:W-:Y:S01]  /*17c70*/  ISETP.NE.AND.EX P0, PT, RZ, UR19, PT, P0 ;  /* 0x00000013ff007c0c */ /* 0x000fe2000bf05300 */
[----:B------:R-:W0:Y:S01]  /*17c80*/  LDC.64 R6, c[0x0][0x620] ;  /* 0x00018800ff067b82 */ /* 0x000e220000000a00 */
[----:B------:R-:W-:-:S02]  /*17c90*/  R2UR UR17, R13 ;  /* 0x000000000d1172ca */ /* 0x000fc400000e0000 */
[----:B--2---:R-:W-:-:S05]  /*17ca0*/  I2FP.F32.U32 R0, R8 ;  /* 0x0000000800007245 */ /* 0x004fca0000201000 */
[----:B------:R-:W-:-:S06]  /*17cb0*/  FMUL R0, R0, UR6 ;  /* 0x0000000600007c20 */ /* 0x000fcc0008400000 */
[----:B------:R-:W2:Y:S01]  /*17cc0*/  F2I.U32.TRUNC.NTZ R0, R0 ;  /* 0x0000000000007305 */ /* 0x000ea2000020f000 */
[----:B----4-:R-:W-:Y:S05]  /*17cd0*/  @!P0 BRA `(.L_x_420) ;  /* 0x0000000000308947 */ /* 0x010fea0003800000 */
        /* <DEDUP_REMOVED lines=12> */
.L_x_420:
[----:B------:R-:W-:Y:S01]  /*17da0*/  USHF.R.U64 UR10, UR16, UR14, UR17 ;  /* 0x0000000e100a7299 */ /* 0x000fe20008001211 */
[----:B------:R-:W4:Y:S01]  /*17db0*/  LDC.64 R22, c[0x0][0x640] ;  /* 0x00019000ff167b82 */ /* 0x000f220000000a00 */
[----:B------:R-:W-:Y:S01]  /*17dc0*/  USHF.R.U32.HI UR6, URZ, UR14, UR17 ;  /* 0x0000000e3f067299 */ /* 0x000fe20008011611 */
[----:B--2---:R-:W-:Y:S02]  /*17dd0*/  IMAD.MOV R10, RZ, RZ, -R0 ;  /* 0x000000ffff0a7224 */ /* 0x004fe400078e0a00 */
[----:B0-----:R-:W-:Y:S01]  /*17de0*/  IMAD.MOV.U32 R2, RZ, RZ, R11 ;  /* 0x000000ffff027224 */ /* 0x001fe200078e000b */
[----:B------:R-:W-:Y:S01]  /*17df0*/  IADD3 R5, P0, RZ, -UR10, RZ ;  /* 0x8000000aff057c10 */ /* 0x000fe2000ff1e0ff */
[----:B---3--:R-:W-:Y:S02]  /*17e00*/  IMAD R18, R9, R10, R8 ;  /* 0x0000000a09127224 */ /* 0x008fe400078e0208 */
[----:B------:R-:W0:Y:S02]  /*17e10*/  LDC R4, c[0x0][0x618] ;  /* 0x00018600ff047b82 */ /* 0x000e240000000800 */
[----:B------:R-:W-:Y:S01]  /*17e20*/  IMAD.X R3, RZ, RZ, ~UR6, P0 ;  /* 0x80000006ff037e24 */ /* 0x000fe200080e06ff */
[----:B------:R-:W-:-:S03]  /*17e30*/  ULDC UR6, c[0x0][0x154] ;  /* 0x0000550000067ab9 */ /* 0x000fc60000000800 */
[-C--:B------:R-:W-:Y:S02]  /*17e40*/  IMAD R0, R3, R6.reuse, RZ ;  /* 0x0000000603007224 */ /* 0x080fe400078e02ff */
[----:B------:R-:W2:Y:S01]  /*17e50*/  LDC R14, c[0x0][0x608] ;  /* 0x00018200ff0e7b82 */ /* 0x000ea20000000800 */
[----:B------:R-:W-:Y:S02]  /*17e60*/  IMAD.MOV.U32 R3, RZ, RZ, R13 ;  /* 0x000000ffff037224 */ /* 0x000fe400078e000d */
[----:B------:R-:W-:-:S05]  /*17e70*/  IMAD.WIDE.U32 R2, R5, R6, R2 ;  /* 0x0000000605027225 */ /* 0x000fca00078e0002 */
[----:B------:R-:W3:Y:S01]  /*17e80*/  LDC R20, c[0x0][0x658] ;  /* 0x00019600ff147b82 */ /* 0x000ee20000000800 */
[----:B------:R-:W-:Y:S01]  /*17e90*/  IMAD R5, R5, R7, R0 ;  /* 0x0000000705057224 */ /* 0x000fe200078e0200 */
[----:B------:R-:W-:Y:S01]  /*17ea0*/  I2FP.F32.U32 R0, R12 ;  /* 0x0000000c00007245 */ /* 0x000fe20000201000 */
[----:B------:R-:W-:Y:S01]  /*17eb0*/  IMAD.MOV.U32 R7, RZ, RZ, 0x1 ;  /* 0x00000001ff077424 */ /* 0x000fe200078e00ff */
[----:B----4-:R-:W-:Y:S01]  /*17ec0*/  ISETP.NE.U32.AND P0, PT, R22, RZ, PT ;  /* 0x000000ff1600720c */ /* 0x010fe20003f05070 */
[----:B------:R-:W-:Y:S02]  /*17ed0*/  IMAD.IADD R3, R3, 0x1, R5 ;  /* 0x0000000103037824 */ /* 0x000fe400078e0205 */
[----:B------:R-:W-:Y:S01]  /*17ee0*/  FMUL R0, R0, UR6 ;  /* 0x0000000600007c20 */ /* 0x000fe20008400000 */
[----:B------:R-:W4:Y:S01]  /*17ef0*/  LDC R15, c[0x0][0x148] ;  /* 0x00005200ff0f7b82 */ /* 0x000f220000000800 */
[----:B------:R-:W-:Y:S01]  /*17f00*/  ISETP.NE.AND.EX P0, PT, R23, RZ, PT, P0 ;  /* 0x000000ff1700720c */ /* 0x000fe20003f05300 */
[----:B------:R-:W-:Y:S01]  /*17f10*/  IMAD.MOV.U32 R5, RZ, RZ, -0x1 ;  /* 0xffffffffff057424 */ /* 0x000fe200078e00ff */
[-CC-:B0-----:R-:W-:Y:S01]  /*17f20*/  SHF.R.U64 R10, R2, R4.reuse, R3.reuse ;  /* 0x00000004020a7219 */ /* 0x181fe20000001203 */
[----:B------:R0:W0:Y:S01]  /*17f30*/  F2I.U32.TRUNC.NTZ R13, R0 ;  /* 0x00000000000d7305 */ /* 0x000022000020f000 */
[----:B------:R-:W-:-:S03]  /*17f40*/  SHF.R.U32.HI R3, RZ, R4, R3 ;  /* 0x00000004ff037219 */ /* 0x000fc60000011603 */
[----:B------:R-:W0:Y:S01]  /*17f50*/  LDC R16, c[0x0][0x600] ;  /* 0x00018000ff107b82 */ /* 0x000e220000000800 */
[-CC-:B--2---:R-:W-:Y:S02]  /*17f60*/  SHF.R.U64 R8, R10, R14.reuse, R3.reuse ;  /* 0x0000000e0a087219 */ /* 0x184fe40000001203 */
[----:B------:R-:W-:-:S05]  /*17f70*/  SHF.R.U32.HI R3, RZ, R14, R3 ;  /* 0x0000000eff037219 */ /* 0x000fca0000011603 */
[----:B------:R-:W2:Y:S01]  /*17f80*/  LDC R17, c[0x0][0x648] ;  /* 0x00019200ff117b82 */ /* 0x000ea20000000800 */
[-CC-:B---3--:R-:W-:Y:S02]  /*17f90*/  SHF.R.U64 R11, R8, R20.reuse, R3.reuse ;  /* 0x00000014080b7219 */ /* 0x188fe40000001203 */
[-C--:B------:R-:W-:Y:S02]  /*17fa0*/  SHF.L.U32 R5, R5, R20.reuse, RZ ;  /* 0x0000001405057219 */ /* 0x080fe400000006ff */
[-C--:B------:R-:W-:Y:S01]  /*17fb0*/  SHF.R.U32.HI R3, RZ, R20.reuse, R3 ;  /* 0x00000014ff037219 */ /* 0x080fe20000011603 */
[----:B------:R-:W-:Y:S01]  /*17fc0*/  IMAD.MOV.U32 R2, RZ, RZ, R11 ;  /* 0x000000ffff027224 */ /* 0x000fe200078e000b */
[----:B------:R-:W-:Y:S01]  /*17fd0*/  SHF.L.U32 R20, R7, R20, RZ ;  /* 0x0000001407147219 */ /* 0x000fe200000006ff */
[----:B------:R-:W3:Y:S01]  /*17fe0*/  LDC R19, c[0x0][0x638] ;  /* 0x00018e00ff137b82 */ /* 0x000ee20000000800 */
[----:B------:R-:W-:-:S07]  /*17ff0*/  LOP3.LUT R41, RZ, R5, RZ, 0x33, !PT ;  /* 0x00000005ff297212 */ /* 0x000fce00078e33ff */
[----:B------:R-:W0:Y:S01]  /*18000*/  LDC R21, c[0x0][0x610] ;  /* 0x00018400ff157b82 */ /* 0x000e220000000800 */
[----:B------:R-:W-:Y:S05]  /*18010*/  @!P0 BRA `(.L_x_421) ;  /* 0x0000000000288947 */ /* 0x000fea0003800000 */
[----:B0-----:R-:W0:Y:S02]  /*18020*/  LDC R0, c[0x0][0x64c] ;  /* 0x00019300ff007b82 */ /* 0x001e240000000800 */
[----:B0-----:R-:W-:-:S05]  /*18030*/  IADD3 R7, P0, R11, R0, RZ ;  /* 0x000000000b077210 */ /* 0x001fca0007f1e0ff */
        /* <DEDUP_REMOVED lines=8> */
.L_x_421:
[----:B0-2---:R-:W-:Y:S01]  /*180c0*/  SHF.R.U64 R0, R2, R17, R3 ;  /* 0x0000001102007219 */ /* 0x005fe20000001203 */
[----:B------:R-:W-:Y:S01]  /*180d0*/  VIADD R3, R16, 0xffffffff ;  /* 0xffffffff10037836 */ /* 0x000fe20000000000 */
[----:B------:R-:W-:Y:S01]  /*180e0*/  LOP3.LUT R41, R8, R41, RZ, 0xc0, !PT ;  /* 0x0000002908297212 */ /* 0x000fe200078ec0ff */
[----:B------:R-:W-:Y:S02]  /*180f0*/  IMAD.MOV R13, RZ, RZ, -R13 ;  /* 0x000000ffff0d7224 */ /* 0x000fe400078e0a0d */
[----:B------:R-:W-:Y:S01]  /*18100*/  IMAD.MOV R2, RZ, RZ, -R0 ;  /* 0x000000ffff027224 */ /* 0x000fe200078e0a00 */
[----:B------:R-:W-:Y:S01]  /*18110*/  LOP3.LUT R3, R10, R3, RZ, 0xc0, !PT ;  /* 0x000000030a037212 */ /* 0x000fe200078ec0ff */
[----:B------:R-:W-:Y:S02]  /*18120*/  IMAD R41, R20, R0, R41 ;  /* 0x0000000014297224 */ /* 0x000fe400078e0229 */
[----:B----4-:R-:W-:Y:S02]  /*18130*/  @P3 IMAD R18, R15, R13, R12 ;  /* 0x0000000d0f123224 */ /* 0x010fe400078e020c */
[----:B---3--:R-:W-:-:S02]  /*18140*/  IMAD R0, R2, R19, R11 ;  /* 0x0000001302007224 */ /* 0x008fc400078e020b */
[----:B------:R-:W-:Y:S02]  /*18150*/  IMAD R41, R41, R21, R18 ;  /* 0x0000001529297224 */ /* 0x000fe400078e0212 */
[----:B------:R-:W-:Y:S02]  /*18160*/  IMAD R2, R0, R16, R3 ;  /* 0x0000001000027224 */ /* 0x000fe400078e0203 */
[----:B------:R-:W-:-:S03]  /*18170*/  IMAD.MOV.U32 R4, RZ, RZ, 0x1 ;  /* 0x00000001ff047424 */ /* 0x000fc600078e00ff */
[----:B------:R-:W-:Y:S02]  /*18180*/  SEL R3, R2, R41, !P3 ;  /* 0x0000002902037207 */ /* 0x000fe40005800000 */
[----:B------:R-:W-:Y:S02]  /*18190*/  PRMT R0, R4, 0x7610, R0 ;  /* 0x0000761004007816 */ /* 0x000fe40000000000 */
[----:B------:R-:W-:Y:S01]  /*181a0*/  SEL R41, R41, R2, !P3 ;  /* 0x0000000229297207 */ /* 0x000fe20005800000 */
[----:B------:R2:W-:Y:S06]  /*181b0*/  STL [R1+0x280], R3 ;  /* 0x0002800301007387 */ /* 0x0005ec0000100800 */
.L_x_419:
[----:B------:R3:W-:Y:S01]  /*181c0*/  STL [R1+0x27c], R41 ;  /* 0x00027c2901007387 */ /* 0x0007e20000100800 */
[----:B------:R-:W-:-:S13]  /*181d0*/  LOP3.LUT P0, RZ, R0, 0xff, RZ, 0xc0, !PT ;  /* 0x000000ff00ff7812 */ /* 0x000fda000780c0ff */
[----:B---3--:R-:W-:Y:S05]  /*181e0*/  @P0 BRA `(.L_x_422) ;  /* 0xfffffe8c00c40947 */ /* 0x008fea000383ffff */
[----:B------:R-:W-:Y:S05]  /*181f0*/  EXIT ;  /* 0x000000000000794d */ /* 0x000fea0003800000 */
.L_x_4:
[----:B------:R-:W2:Y:S01]  /*18200*/  LDL R15, [R1+0x278] ;  /* 0x00027800010f7983 */ /* 0x000ea20000100800 */
[----:B------:R-:W-:-:S03]  /*18210*/  ULDC.64 UR4, c[0x0][0x650] ;  /* 0x0001940000047ab9 */ /* 0x000fc60000000a00 */
[----:B------:R-:W3:Y:S01]  /*18220*/  LDL R18, [R1+0x274] ;  /* 0x0002740001127983 */ /* 0x000ee20000100800 */
[----:B------:R-:W-:Y:S01]  /*18230*/  PRMT R0, RZ, 0x7610, R0 ;  /* 0x00007610ff007816 */ /* 0x000fe20000000000 */
[----:B------:R-:W-:Y:S02]  /*18240*/  IMAD.MOV.U32 R4, RZ, RZ, -0x1 ;  /* 0xffffffffff047424 */ /* 0x000fe400078e00ff */
[----:B------:R-:W-:Y:S02]  /*18250*/  IMAD.MOV.U32 R5, RZ, RZ, -0x1 ;  /* 0xffffffffff057424 */ /* 0x000fe400078e00ff */
[----:B------:R-:W-:Y:S01]  /*18260*/  IMAD.MOV.U32 R6, RZ, RZ, -0x1 ;  /* 0xffffffffff067424 */ /* 0x000fe200078e00ff */
[----:B--2---:R-:W-:-:S04]  /*18270*/  ISETP.GE.U32.AND P0, PT, R15, UR4, PT ;  /* 0x000000040f007c0c */ /* 0x004fc8000bf06070 */
[----:B---3--:R-:W-:-:S13]  /*18280*/  ISETP.GE.U32.AND.EX P0, PT, R18, UR5, PT, P0 ;  /* 0x0000000512007c0c */ /* 0x008fda000bf06100 */
[----:B------:R-:W-:Y:S05]  /*18290*/  @P0 BRA `(.L_x_423) ;  /* 0x0000000400640947 */ /* 0x000fea0003800000 */
[----:B------:R-:W0:Y:S01]  /*182a0*/  LDC.64 R12, c[0x0][0x628] ;  /* 0x00018a00ff0c7b82 */ /* 0x000e220000000a00 */
[----:B------:R-:W-:Y:S02]  /*182b0*/  IMAD.MOV.U32 R8, RZ, RZ, R15 ;  /* 0x000000ffff087224 */ /* 0x000fe400078e000f */
[----:B------:R-:W-:-:S05]  /*182c0*/  IMAD.MOV.U32 R9, RZ, RZ, R18 ;  /* 0x000000ffff097224 */ /* 0x000fca00078e0012 */
[----:B------:R-:W1:Y:S08]  /*182d0*/  LDC R14, c[0x0][0x630] ;  /* 0x00018c00ff0e7b82 */ /* 0x000e700000000800 */
[----:B------:R-:W2:Y:S01]  /*182e0*/  LDC.64 R16, c[0x0][0x620] ;  /* 0x00018800ff107b82 */ /* 0x000ea20000000a00 */
[----:B0-----:R-:W-:-:S04]  /*182f0*/  ISETP.NE.U32.AND P0, PT, R12, RZ, PT ;  /* 0x000000ff0c00720c */ /* 0x001fc80003f05070 */
[----:B------:R-:W-:-:S13]  /*18300*/  ISETP.NE.AND.EX P0, PT, R13, RZ, PT, P0 ;  /* 0x000000ff0d00720c */ /* 0x000fda0003f05300 */
[----:B-12---:R-:W-:Y:S05]  /*18310*/  @!P0 BRA `(.L_x_424) ;  /* 0x0000000000288947 */ /* 0x006fea0003800000 */
[----:B------:R-:W0:Y:S02]  /*18320*/  LDC R0, c[0x0][0x634] ;  /* 0x00018d00ff007b82 */ /* 0x000e240000000800 */
        /* <DEDUP_REMOVED lines=9> */
.L_x_424:
[-CC-:B------:R-:W-:Y:S01]  /*183c0*/  SHF.R.U64 R11, R8, R14.reuse, R9.reuse ;  /* 0x0000000e080b7219 */ /* 0x180fe20000001209 */
[----:B------:R-:W0:Y:S01]  /*183d0*/  LDC R6, c[0x0][0x618] ;  /* 0x00018600ff067b82 */ /* 0x000e220000000800 */
[----:B------:R-:W-:Y:S01]  /*183e0*/  SHF.R.U32.HI R0, RZ, R14, R9 ;  /* 0x0000000eff007219 */ /* 0x000fe20000011609 */
[----:B------:R-:W-:Y:S01]  /*183f0*/  ULDC UR4, c[0x0][0x150] ;  /* 0x0000540000047ab9 */ /* 0x000fe20000000800 */
[----:B------:R-:W-:Y:S01]  /*18400*/  IADD3 R3, P0, RZ, -R11, RZ ;  /* 0x8000000bff037210 */ /* 0x000fe20007f1e0ff */
[----:B------:R-:W-:Y:S01]  /*18410*/  IMAD.MOV.U32 R4, RZ, RZ, R15 ;  /* 0x000000ffff047224 */ /* 0x000fe200078e000f */
[----:B------:R-:W-:Y:S01]  /*18420*/  I2FP.F32.U32 R8, R2 ;  /* 0x0000000200087245 */ /* 0x000fe20000201000 */
[----:B------:R-:W-:Y:S02]  /*18430*/  IMAD.MOV.U32 R5, RZ, RZ, R18 ;  /* 0x000000ffff057224 */ /* 0x000fe400078e0012 */
[----:B------:R-:W1:Y:S01]  /*18440*/  LDC.64 R20, c[0x0][0x640] ;  /* 0x00019000ff147b82 */ /* 0x000e620000000a00 */
[----:B------:R-:W-:-:S02]  /*18450*/  IMAD.X R7, RZ, RZ, ~R0, P0 ;  /* 0x000000ffff077224 */ /* 0x000fc400000e0e00 */
[----:B------:R-:W-:Y:S01]  /*18460*/  FMUL R9, R8, UR4 ;  /* 0x0000000408097c20 */ /* 0x000fe20008400000 */
[----:B------:R-:W-:Y:S01]  /*18470*/  IMAD.WIDE.U32 R4, R3, R16, R4 ;  /* 0x0000001003047225 */ /* 0x000fe200078e0004 */
[----:B------:R-:W-:-:S03]  /*18480*/  ULDC UR4, c[0x0][0x154] ;  /* 0x0000550000047ab9 */ /* 0x000fc60000000800 */
[----:B------:R-:W-:Y:S01]  /*18490*/  IMAD R0, R7, R16, RZ ;  /* 0x0000001007007224 */ /* 0x000fe200078e02ff */
[----:B------:R-:W2:Y:S01]  /*184a0*/  LDC R13, c[0x0][0x144] ;  /* 0x00005100ff0d7b82 */ /* 0x000ea20000000800 */
[----:B------:R-:W3:Y:S02]  /*184b0*/  F2I.U32.TRUNC.NTZ R9, R9 ;  /* 0x0000000900097305 */ /* 0x000ee4000020f000 */
[----:B------:R-:W-:-:S04]  /*184c0*/  IMAD R3, R3, R17, R0 ;  /* 0x0000001103037224 */ /* 0x000fc800078e0200 */
[----:B------:R-:W-:Y:S01]  /*184d0*/  IMAD.IADD R3, R5, 0x1, R3 ;  /* 0x0000000105037824 */ /* 0x000fe200078e0203 */
[----:B------:R-:W4:Y:S04]  /*184e0*/  LDC R12, c[0x0][0x608] ;  /* 0x00018200ff0c7b82 */ /* 0x000f280000000800 */
[----:B0-----:R-:W-:Y:S02]  /*184f0*/  SHF.R.U64 R8, R4, R6, R3 ;  /* 0x0000000604087219 */ /* 0x001fe40000001203 */
[----:B------:R-:W-:Y:S02]  /*18500*/  I2FP.F32.U32 R4, R10 ;  /* 0x0000000a00047245 */ /* 0x000fe40000201000 */
[----:B------:R-:W0:Y:S01]  /*18510*/  LDC R7, c[0x0][0x658] ;  /* 0x00019600ff077b82 */ /* 0x000e220000000800 */
[----:B-1----:R-:W-:Y:S01]  /*18520*/  ISETP.NE.U32.AND P0, PT, R20, RZ, PT ;  /* 0x000000ff1400720c */ /* 0x002fe20003f05070 */
[----:B---3--:R-:W-:Y:S01]  /*18530*/  IMAD.MOV R0, RZ, RZ, -R9 ;  /* 0x000000ffff007224 */ /* 0x008fe200078e0a09 */
[----:B------:R-:W-:Y:S01]  /*18540*/  SHF.R.U32.HI R3, RZ, R6, R3 ;  /* 0x00000006ff037219 */ /* 0x000fe20000011603 */
[----:B------:R-:W-:Y:S01]  /*18550*/  FMUL R4, R4, UR4 ;  /* 0x0000000404047c20 */ /* 0x000fe20008400000 */
[----:B------:R-:W-:Y:S01]  /*18560*/  ISETP.NE.AND.EX P0, PT, R21, RZ, PT, P0 ;  /* 0x000000ff1500720c */ /* 0x000fe20003f05300 */
[----:B------:R-:W-:-:S02]  /*18570*/  IMAD.MOV.U32 R6, RZ, RZ, -0x1 ;  /* 0xffffffffff067424 */ /* 0x000fc400078e00ff */
[----:B------:R-:W1:Y:S01]  /*18580*/  LDC R17, c[0x0][0x148] ;  /* 0x00005200ff117b82 */ /* 0x000e620000000800 */
[----:B--2---:R-:W-:Y:S02]  /*18590*/  IMAD R19, R13, R0, R2 ;  /* 0x000000000d137224 */ /* 0x004fe400078e0202 */
[----:B------:R-:W-:-:S05]  /*185a0*/  IMAD.MOV.U32 R2, RZ, RZ, 0x1 ;  /* 0x00000001ff027424 */ /* 0x000fca00078e00ff */
[----:B------:R-:W2:Y:S01]  /*185b0*/  LDC R14, c[0x0][0x600] ;  /* 0x00018000ff0e7b82 */ /* 0x000ea20000000800 */
[-CC-:B----4-:R-:W-:Y:S02]  /*185c0*/  SHF.R.U64 R13, R8, R12.reuse, R3.reuse ;  /* 0x0000000c080d7219 */ /* 0x190fe40000001203 */
[----:B------:R-:W-:Y:S02]  /*185d0*/  SHF.R.U32.HI R0, RZ, R12, R3 ;  /* 0x0000000cff007219 */ /* 0x000fe40000011603 */
[----:B------:R3:W4:Y:S03]  /*185e0*/  F2I.U32.TRUNC.NTZ R12, R4 ;  /* 0x00000004000c7305 */ /* 0x000726000020f000 */
[----:B------:R-:W1:Y:S01]  /*185f0*/  LDC R16, c[0x0][0x648] ;  /* 0x00019200ff107b82 */ /* 0x000e620000000800 */
[-C--:B0-----:R-:W-:Y:S02]  /*18600*/  SHF.R.U64 R15, R13, R7.reuse, R0 ;  /* 0x000000070d0f7219 */ /* 0x081fe40000001200 */
[----:B------:R-:W-:-:S02]  /*18610*/  SHF.L.U32 R6, R6, R7, RZ ;  /* 0x0000000706067219 */ /* 0x000fc400000006ff */
[-C--:B------:R-:W-:Y:S01]  /*18620*/  SHF.L.U32 R22, R2, R7.reuse, RZ ;  /* 0x0000000702167219 */ /* 0x080fe200000006ff */
[----:B------:R-:W-:Y:S01]  /*18630*/  IMAD.MOV.U32 R2, RZ, RZ, R15 ;  /* 0x000000ffff027224 */ /* 0x000fe200078e000f */
[----:B------:R-:W-:Y:S01]  /*18640*/  SHF.R.U32.HI R3, RZ, R7, R0 ;  /* 0x00000007ff037219 */ /* 0x000fe20000011600 */
[----:B------:R-:W0:Y:S01]  /*18650*/  LDC R18, c[0x0][0x638] ;  /* 0x00018e00ff127b82 */ /* 0x000e220000000800 */
[----:B------:R-:W-:-:S07]  /*18660*/  LOP3.LUT R24, RZ, R6, RZ, 0x33, !PT ;  /* 0x00000006ff187212 */ /* 0x000fce00078e33ff */
[----:B------:R-:W0:Y:S01]  /*18670*/  LDC R23, c[0x0][0x610] ;  /* 0x00018400ff177b82 */ /* 0x000e220000000800 */
[----:B---34-:R-:W-:Y:S05]  /*18680*/  @!P0 BRA `(.L_x_425) ;  /* 0x0000000000288947 */ /* 0x018fea0003800000 */
[----:B------:R-:W3:Y:S02]  /*18690*/  LDC R0, c[0x0][0x64c] ;  /* 0x00019300ff007b82 */ /* 0x000ee40000000800 */
[----:B---3--:R-:W-:-:S05]  /*186a0*/  IADD3 R7, P0, R15, R0, RZ ;  /* 0x000000000f077210 */ /* 0x008fca0007f1e0ff */
        /* <DEDUP_REMOVED lines=8> */
.L_x_425:
[----:B-1----:R-:W-:Y:S01]  /*18730*/  SHF.R.U64 R3, R2, R16, R3 ;  /* 0x0000001002037219 */ /* 0x002fe20000001203 */
[----:B--2---:R-:W-:Y:S01]  /*18740*/  VIADD R5, R14, 0xffffffff ;  /* 0xffffffff0e057836 */ /* 0x004fe20000000000 */
[----:B------:R-:W-:Y:S01]  /*18750*/  LOP3.LUT R0, R13, R24, RZ, 0xc0, !PT ;  /* 0x000000180d007212 */ /* 0x000fe200078ec0ff */
[----:B------:R-:W-:Y:S02]  /*18760*/  IMAD.MOV R12, RZ, RZ, -R12 ;  /* 0x000000ffff0c7224 */ /* 0x000fe400078e0a0c */
[----:B------:R-:W-:Y:S02]  /*18770*/  IMAD.MOV R2, RZ, RZ, -R3 ;  /* 0x000000ffff027224 */ /* 0x000fe400078e0a03 */
[----:B------:R-:W-:Y:S01]  /*18780*/  IMAD R4, R22, R3, R0 ;  /* 0x0000000316047224 */ /* 0x000fe200078e0200 */
[----:B------:R-:W-:Y:S01]  /*18790*/  LOP3.LUT R3, R8, R5, RZ, 0xc0, !PT ;  /* 0x0000000508037212 */ /* 0x000fe200078ec0ff */
[----:B------:R-:W-:Y:S02]  /*187a0*/  @P3 IMAD R19, R17, R12, R10 ;  /* 0x0000000c11133224 */ /* 0x000fe400078e020a */
[----:B0-----:R-:W-:-:S02]  /*187b0*/  IMAD R0, R2, R18, R15 ;  /* 0x0000001202007224 */ /* 0x001fc400078e020f */
[----:B------:R-:W-:Y:S02]  /*187c0*/  IMAD R4, R4, R23, R19 ;  /* 0x0000001704047224 */ /* 0x000fe400078e0213 */
[----:B------:R-:W-:Y:S02]  /*187d0*/  IMAD R3, R0, R14, R3 ;  /* 0x0000000e00037224 */ /* 0x000fe400078e0203 */
[----:B------:R-:W-:Y:S02]  /*187e0*/  IMAD.MOV.U32 R2, RZ, RZ, 0x1 ;  /* 0x00000001ff027424 */ /* 0x000fe400078e00ff */
[----:B------:R-:W-:Y:S01]  /*187f0*/  IMAD.MOV.U32 R6, RZ, RZ, R11 ;  /* 0x000000ffff067224 */ /* 0x000fe200078e000b */
[----:B------:R-:W-:Y:S02]  /*18800*/  SEL R5, R3, R4, !P3 ;  /* 0x0000000403057207 */ /* 0x000fe40005800000 */
[----:B------:R-:W-:Y:S02]  /*18810*/  PRMT R0, R2, 0x7610, R0 ;  /* 0x0000761002007816 */ /* 0x000fe40000000000 */
[----:B------:R-:W-:-:S07]  /*18820*/  SEL R4, R4, R3, !P3 ;  /* 0x0000000304047207 */ /* 0x000fce0005800000 */
.L_x_423:
[----:B------:R-:W-:-:S08]  /*18830*/  NOP ;  /* 0x0000000000007918 */ /* 0x000fd00000000000 */
[----:B------:R-:W0:-:S00]  /*18840*/  USETMAXREG.DEALLOC.CTAPOOL 0x28 ;  /* 0x00000028000079c8 */ /* 0x000e0000080e0500 */
[----:B------:R-:W-:-:S13]  /*18850*/  ISETP.NE.AND P0, PT, RZ, UR8, PT ;  /* 0x00000008ff007c0c */ /* 0x000fda000bf05270 */
[----:B------:R-:W-:Y:S05]  /*18860*/  @P0 EXIT ;  /* 0x000000000000094d */ /* 0x000fea0003800000 */
[----:B0-----:R-:W-:Y:S01]  /*18870*/  LOP3.LUT P0, RZ, R0, 0xff, RZ, 0xc0, !PT ;  /* 0x000000ff00ff7812 */ /* 0x001fe2000780c0ff */
[----:B------:R-:W-:Y:S02]  /*18880*/  IMAD.MOV.U32 R0, RZ, RZ, 0x1 ;  /* 0x00000001ff007424 */ /* 0x000fe400078e00ff */
[----:B------:R-:W-:-:S10]  /*18890*/  IMAD.MOV.U32 R10, RZ, RZ, RZ ;  /* 0x000000ffff0a7224 */ /* 0x000fd400078e00ff */
[----:B------:R-:W-:Y:S05]  /*188a0*/  @!P0 BRA `(.L_x_426) ;  /* 0x0000000c00408947 */ /* 0x000fea0003800000 */
[----:B------:R-:W0:Y:S01]  /*188b0*/  LDC R0, c[0x0][0x28c] ;  /* 0x0000a300ff007b82 */ /* 0x000e220000000800 */
[----:B------:R-:W1:Y:S01]  /*188c0*/  S2R R2, SR_TID.X ;  /* 0x0000000000027919 */ /* 0x000e620000002100 */
[----:B------:R-:W-:Y:S01]  /*188d0*/  ULDC UR5, c[0x0][0x658] ;  /* 0x0001960000057ab9 */ /* 0x000fe20000000800 */
[----:B------:R-:W-:Y:S01]  /*188e0*/  UMOV UR7, 0xffffffff ;  /* 0xffffffff00077882 */ /* 0x000fe20000000000 */
[----:B------:R-:W-:Y:S01]  /*188f0*/  ULDC UR6, c[0x0][0xc] ;  /* 0x0000030000067ab9 */ /* 0x000fe20000000800 */
[----:B------:R-:W-:Y:S01]  /*18900*/  USHF.L.U32 UR8, UR7, UR5, URZ ;  /* 0x0000000507087299 */ /* 0x000fe2000800063f */
[----:B------:R-:W-:Y:S01]  /*18910*/  BSSY B0, `(.L_x_426) ;  /* 0x00000c9000007945 */ /* 0x000fe20003800000 */
[----:B------:R-:W-:Y:S01]  /*18920*/  UMOV UR9, 0x1 ;  /* 0x0000000100097882 */ /* 0x000fe20000000000 */
[----:B------:R-:W-:Y:S01]  /*18930*/  ULDC UR7, c[0x0][0x10] ;  /* 0x0000040000077ab9 */ /* 0x000fe20000000800 */
[----:B------:R-:W-:Y:S01]  /*18940*/  USHF.L.U32 UR18, UR9, UR5, URZ ;  /* 0x0000000509127299 */ /* 0x000fe2000800063f */
[----:B------:R-:W-:Y:S01]  /*18950*/  IMAD.MOV.U32 R12, RZ, RZ, 0x1 ;  /* 0x00000001ff0c7424 */ /* 0x000fe200078e00ff */
[----:B------:R-:W-:Y:S01]  /*18960*/  UIMAD.WIDE.U32 UR6, UR6, UR7, URZ ;  /* 0x00000007060672a5 */ /* 0x000fe2000f8e003f */
[----:B------:R-:W-:Y:S01]  /*18970*/  IMAD.MOV.U32 R10, RZ, RZ, RZ ;  /* 0x000000ffff0a7224 */ /* 0x000fe200078e00ff */
[----:B------:R-:W-:Y:S01]  /*18980*/  ULDC UR5, c[0x0][0x14] ;  /* 0x0000050000057ab9 */ /* 0x000fe20000000800 */
[----:B------:R-:W-:Y:S01]  /*18990*/  ULDC UR4, c[0x0][0x600] ;  /* 0x0001800000047ab9 */ /* 0x000fe20000000800 */
[----:B------:R-:W-:-:S02]  /*189a0*/  UIMAD.WIDE.U32 UR20, UR6, UR5, URZ ;  /* 0x00000005061472a5 */ /* 0x000fc4000f8e003f */
[----:B------:R-:W-:Y:S02]  /*189b0*/  UIMAD UR16, UR7, UR5, URZ ;  /* 0x00000005071072a4 */ /* 0x000fe4000f8e023f */
[----:B------:R-:W-:Y:S02]  /*189c0*/  ULOP3.LUT UR24, UR13, 0x2, URZ, 0xfc, !UPT ;  /* 0x000000020d187892 */ /* 0x000fe4000f8efc3f */
[----:B------:R-:W-:Y:S02]  /*189d0*/  UIADD3 UR4, UR4, -0x1, URZ ;  /* 0xffffffff04047890 */ /* 0x000fe4000fffe03f */
[----:B------:R-:W-:Y:S01]  /*189e0*/  ULOP3.LUT UR17, URZ, UR8, URZ, 0x33, !UPT ;  /* 0x000000083f117292 */ /* 0x000fe2000f8e333f */
[----:B0-----:R-:W-:Y:S01]  /*189f0*/  VIADD R0, R0, 0x3f ;  /* 0x0000003f00007836 */ /* 0x001fe20000000000 */
[----:B------:R-:W-:Y:S01]  /*18a00*/  UIADD3 UR16, UR21, UR16, URZ ;  /* 0x0000001015107290 */ /* 0x000fe2000fffe03f */
[----:B------:R-:W-:-:S03]  /*18a10*/  ULDC.64 UR22, c[0x0][0x198] ;  /* 0x0000660000167ab9 */ /* 0x000fc60000000a00 */
[----:B------:R-:W-:-:S04]  /*18a20*/  SHF.R.S32.HI R3, RZ, 0x1f, R0 ;  /* 0x0000001fff037819 */ /* 0x000fc80000011400 */
[----:B------:R-:W-:Y:S01]  /*18a30*/  LEA.HI R3, R3, R0, RZ, 0x6 ;  /* 0x0000000003037211 */ /* 0x000fe200078f30ff */
[----:B------:R-:W-:Y:S01]  /*18a40*/  IMAD.MOV.U32 R0, RZ, RZ, 0x1 ;  /* 0x00000001ff007424 */ /* 0x000fe200078e00ff */
[C---:B-1----:R-:W-:Y:S02]  /*18a50*/  LOP3.LUT P2, RZ, R2.reuse, 0x7f, RZ, 0xc0, !PT ;  /* 0x0000007f02ff7812 */ /* 0x042fe4000784c0ff */
[----:B------:R-:W-:Y:S02]  /*18a60*/  SHF.R.S32.HI R9, RZ, 0x6, R3 ;  /* 0x00000006ff097819 */ /* 0x000fe40000011403 */
[----:B------:R-:W-:-:S03]  /*18a70*/  LOP3.LUT P0, RZ, R2, 0x1f, RZ, 0xc0, !PT ;  /* 0x0000001f02ff7812 */ /* 0x000fc6000780c0ff */
[----:B------:R-:W-:Y:S01]  /*18a80*/  VIADD R8, R9, 0x1 ;  /* 0x0000000109087836 */ /* 0x000fe20000000000 */
[----:B------:R-:W-:-:S13]  /*18a90*/  PLOP3.LUT P0, PT, P0, P2, PT, 0x8a, 0x0 ;  /* 0x000000000000781c */ /* 0x000fda0000705172 */
.L_x_438:
[----:B------:R-:W-:-:S03]  /*18aa0*/  UMOV UR5, 0xffffffff ;  /* 0xffffffff00057882 */ /* 0x000fc60000000000 */
[----:B------:R-:W-:Y:S05]  /*18ab0*/  BRA.DIV UR5, `(.L_x_427) ;  /* 0x00000012056c7947 */ /* 0x000fea000b800000 */
[----:B------:R-:W-:-:S13]  /*18ac0*/  ELECT P1, URZ, PT ;  /* 0x00000000003f782f */ /* 0x000fda0003820000 */
.L_x_454:
[----:B------:R-:W0:Y:S01]  /*18ad0*/  LDC R2, c[0x0][0x28c] ;  /* 0x0000a300ff027b82 */ /* 0x000e220000000800 */
[----:B------:R-:W-:Y:S01]  /*18ae0*/  BSSY B1, `(.L_x_428) ;  /* 0x0000035000017945 */ /* 0x000fe20003800000 */
[----:B0-----:R-:W-:-:S13]  /*18af0*/  ISETP.LT.OR P1, PT, R2, 0x1, !P1 ;  /* 0x000000010200780c */ /* 0x001fda0004f21670 */
[----:B------:R-:W-:Y:S05]  /*18b00*/  @P1 BRA `(.L_x_429) ;  /* 0x0000000000c81947 */ /* 0x000fea0003800000 */
[----:B------:R-:W-:Y:S02]  /*18b10*/  IMAD R13, R4, 0xc0, RZ ;  /* 0x000000c0040d7824 */ /* 0x000fe400078e02ff */
[----:B------:R-:W-:Y:S02]  /*18b20*/  IMAD R11, R5, 0xc0, RZ ;  /* 0x000000c0050b7824 */ /* 0x000fe400078e02ff */
[----:B------:R-:W-:Y:S02]  /*18b30*/  IMAD.MOV.U32 R16, RZ, RZ, RZ ;  /* 0x000000ffff107224 */ /* 0x000fe400078e00ff */
[----:B------:R-:W-:Y:S02]  /*18b40*/  IMAD.MOV.U32 R2, RZ, RZ, R8 ;  /* 0x000000ffff027224 */ /* 0x000fe400078e0008 */
[----:B------:R-:W-:Y:S02]  /*18b50*/  IMAD.MOV.U32 R3, RZ, RZ, R0 ;  /* 0x000000ffff037224 */ /* 0x000fe400078e0000 */
[----:B------:R-:W-:-:S07]  /*18b60*/  IMAD.MOV.U32 R4, RZ, RZ, R10 ;  /* 0x000000ffff047224 */ /* 0x000fce00078e000a */
.L_x_433:
[----:B------:R-:W0:Y:S01]  /*18b70*/  S2R R14, SR_CgaCtaId ;  /* 0x00000000000e7919 */ /* 0x000e220000008800 */
[----:B------:R-:W-:Y:S01]  /*18b80*/  MOV R5, 0x400 ;  /* 0x0000040000057802 */ /* 0x000fe20000000f00 */
[----:B------:R-:W1:Y:S03]  /*18b90*/  @!P2 LDC R7, c[0x0][0x500] ;  /* 0x00014000ff07ab82 */ /* 0x000e660000000800 */
[----:B0-----:R-:W-:Y:S02]  /*18ba0*/  LEA R15, R14, R5, 0x18 ;  /* 0x000000050e0f7211 */ /* 0x001fe400078ec0ff */
[----:B------:R-:W-:-:S03]  /*18bb0*/  SHF.L.U32 R5, R3, 0x1f, RZ ;  /* 0x0000001f03057819 */ /* 0x000fc600000006ff */
[----:B------:R-:W-:-:S04]  /*18bc0*/  IMAD R14, R4, 0x8, R15 ;  /* 0x00000008040e7824 */ /* 0x000fc800078e020f */
[----:B------:R-:W0:Y:S02]  /*18bd0*/  SYNCS.PHASECHK.TRANS64.TRYWAIT P1, [R14+URZ+0x48], R5 ;  /* 0x000048050e0075a7 */ /* 0x000e24000802017f */
[----:B01----:R-:W-:Y:S05]  /*18be0*/  @!P1 BRA `(.L_x_430) ;  /* 0x0000001000409947 */ /* 0x003fea0003800000 */
.L_x_455:
[----:B------:R-:W-:Y:S01]  /*18bf0*/  UPRMT UR5, UR24, 0x9910, URZ ;  /* 0x0000991018057896 */ /* 0x000fe2000800003f */
[----:B------:R1:W-:Y:S03]  /*18c00*/  @!P2 SYNCS.ARRIVE.TRANS64 RZ, [R14+URZ], R7 ;  /* 0x000000070effa9a7 */ /* 0x0003e6000800003f */
[----:B------:R-:W-:-:S06]  /*18c10*/  UISETP.NE.AND UP0, UPT, UR5, 0x2, UPT ;  /* 0x000000020500788c */ /* 0x000fcc000bf05270 */
[----:B------:R-:W-:-:S13]  /*18c20*/  PLOP3.LUT P1, PT, PT, PT, UP0, 0x80, 0x0 ;  /* 0x000000000000781c */ /* 0x000fda0003f2f008 */
[----:B-1----:R-:W-:Y:S05]  /*18c30*/  @P1 BRA `(.L_x_431) ;  /* 0x0000000000041947 */ /* 0x002fea0003800000 */
[----:B------:R-:W-:Y:S01]  /*18c40*/  BPT.TRAP 0x1 ;  /* 0x000000040000795c */ /* 0x000fe20000300000 */
.L_x_431:
[----:B------:R-:W-:Y:S05]  /*18c50*/  @P0 BRA `(.L_x_432) ;  /* 0x0000000000040947 */ /* 0x000fea0003800000 */
[----:B------:R-:W-:Y:S01]  /*18c60*/  BPT.TRAP 0x1 ;  /* 0x000000040000795c */ /* 0x000fe20000300000 */
.L_x_432:
[----:B------:R-:W-:Y:S01]  /*18c70*/  IMAD R15, R4, 0x3000, R15 ;  /* 0x00003000040f7824 */ /* 0x000fe200078e020f */
[----:B------:R-:W-:Y:S01]  /*18c80*/  R2UR UR9, R14 ;  /* 0x000000000e0972ca */ /* 0x000fe200000e0000 */
[----:B------:R-:W-:Y:S01]  /*18c90*/  VIADD R2, R2, 0xffffffff ;  /* 0xffffffff02027836 */ /* 0x000fe20000000000 */
[----:B------:R-:W-:Y:S01]  /*18ca0*/  UIADD3 UR6, UP0, UR22, 0xf0, URZ ;  /* 0x000000f016067890 */ /* 0x000fe2000ff1e03f */
[----:B------:R-:W-:Y:S01]  /*18cb0*/  R2UR UR11, R13 ;  /* 0x000000000d0b72ca */ /* 0x000fe200000e0000 */
[----:B------:R-:W-:Y:S01]  /*18cc0*/  UIADD3 UR26, UP1, UR22, 0x1f0, URZ ;  /* 0x000001f0161a7890 */ /* 0x000fe2000ff3e03f */
[----:B------:R-:W-:Y:S01]  /*18cd0*/  R2UR UR5, R15 ;  /* 0x000000000f0572ca */ /* 0x000fe200000e0000 */
[----:B------:R-:W-:Y:S01]  /*18ce0*/  UIADD3.X UR7, URZ, UR23, URZ, UP0, !UPT ;  /* 0x000000173f077290 */ /* 0x000fe200087fe43f */
[----:B------:R-:W-:Y:S01]  /*18cf0*/  R2UR UR10, R16 ;  /* 0x00000000100a72ca */ /* 0x000fe200000e0000 */
[----:B------:R-:W-:Y:S01]  /*18d00*/  VIADD R4, R4, 0x1 ;  /* 0x0000000104047836 */ /* 0x000fe20000000000 */
[----:B------:R-:W-:Y:S01]  /*18d10*/  R2UR UR12, R6 ;  /* 0x00000000060c72ca */ /* 0x000fe200000e0000 */
[----:B------:R-:W-:Y:S01]  /*18d20*/  UIADD3.X UR27, URZ, UR23, URZ, UP1, !UPT ;  /* 0x000000173f1b7290 */ /* 0x000fe20008ffe43f */
[----:B------:R-:W-:Y:S01]  /*18d30*/  R2UR UR19, R11 ;  /* 0x000000000b1372ca */ /* 0x000fe200000e0000 */
[----:B------:R-:W-:Y:S01]  /*18d40*/  UMOV UR14, 0x0 ;  /* 0x00000000000e7882 */ /* 0x000fe20000000000 */
[----:B------:R-:W-:Y:S01]  /*18d50*/  ISETP.GT.AND P4, PT, R2, 0x1, PT ;  /* 0x000000010200780c */ /* 0x000fe20003f84270 */
[----:B------:R-:W-:Y:S01]  /*18d60*/  UMOV UR15, 0x10000000 ;  /* 0x10000000000f7882 */ /* 0x000fe20000000000 */
[----:B------:R-:W-:Y:S01]  /*18d70*/  ISETP.NE.AND P1, PT, R4, 0x9, PT ;  /* 0x000000090400780c */ /* 0x000fe20003f25270 */
[----:B------:R-:W-:-:S02]  /*18d80*/  VIADD R16, R16, 0x40 ;  /* 0x0000004010107836 */ /* 0x000fc40000000000 */
[----:B------:R-:W-:Y:S01]  /*18d90*/  UIADD3 UR8, UR5, 0x180, URZ ;  /* 0x0000018005087890 */ /* 0x000fe2000fffe03f */
[----:B0-----:R-:W-:Y:S01]  /*18da0*/  SEL R14, RZ, 0x1, P1 ;  /* 0x00000001ff0e7807 */ /* 0x001fe20000800000 */
[----:B------:R-:W-:Y:S01]  /*18db0*/  UIADD3 UR5, UR5, 0x1b180, URZ ;  /* 0x0001b18005057890 */ /* 0x000fe2000fffe03f */
[----:B------:R-:W-:Y:S02]  /*18dc0*/  SEL R4, R4, RZ, P1 ;  /* 0x000000ff04047207 */ /* 0x000fe40000800000 */
[----:B------:R-:W-:-:S04]  /*18dd0*/  LOP3.LUT R3, R3, R14, RZ, 0x3c, !PT ;  /* 0x0000000e03037212 */ /* 0x000fc800078e3cff */
[----:B------:R0:W-:Y:S02]  /*18de0*/  UTMALDG.3D [UR8], [UR6], desc[UR14] ;  /* 0x00000e08060075b4 */ /* 0x0001e40008011000 */
[----:B0-----:R-:W-:Y:S01]  /*18df0*/  UMOV UR8, UR5 ;  /* 0x0000000500087c82 */ /* 0x001fe20008000000 */
[----:B------:R-:W-:Y:S02]  /*18e00*/  UMOV UR11, UR19 ;  /* 0x00000013000b7c82 */ /* 0x000fe40008000000 */
[----:B------:R0:W-:Y:S02]  /*18e10*/  UTMALDG.3D [UR8], [UR26], desc[UR14] ;  /* 0x00000e081a0075b4 */ /* 0x0001e40008011000 */
[----:B0-----:R-:W-:Y:S05]  /*18e20*/  @P4 BRA `(.L_x_433) ;  /* 0xfffffffc00504947 */ /* 0x001fea000383ffff */
.L_x_429:
[----:B------:R-:W-:Y:S05]  /*18e30*/  BSYNC B1 ;  /* 0x0000000000017941 */ /* 0x000fea0003800000 */
.L_x_428:
[----:B------:R-:W2:Y:S01]  /*18e40*/  LDL.LU R17, [R1+0x274] ;  /* 0x0002740001117983 */ /* 0x000ea20000300800 */
[----:B------:R-:W-:Y:S01]  /*18e50*/  LOP3.LUT P4, RZ, R12, 0xff, RZ, 0xc0, !PT ;  /* 0x000000ff0cff7812 */ /* 0x000fe2000788c0ff */
[C---:B------:R-:W-:Y:S01]  /*18e60*/  IMAD.IADD R10, R9.reuse, 0x1, R10 ;  /* 0x00000001090a7824 */ /* 0x040fe200078e020a */
[----:B------:R-:W-:Y:S01]  /*18e70*/  ULDC.64 UR6, c[0x0][0x650] ;  /* 0x0001940000067ab9 */ /* 0x000fe20000000a00 */
[----:B------:R-:W3:Y:S01]  /*18e80*/  LDL.LU R14, [R1+0x278] ;  /* 0x00027800010e7983 */ /* 0x000ee20000300800 */
[----:B------:R-:W-:Y:S01]  /*18e90*/  BSSY B1, `(.L_x_434) ;  /* 0x000006e000017945 */ /* 0x000fe20003800000 */
[----:B------:R-:W-:Y:S01]  /*18ea0*/  IMAD.MOV.U32 R6, RZ, RZ, -0x1 ;  /* 0xffffffffff067424 */ /* 0x000fe200078e00ff */
[----:B------:R-:W-:Y:S02]  /*18eb0*/  ISETP.GT.U32.AND P1, PT, R10, 0x8, PT ;  /* 0x000000080a00780c */ /* 0x000fe40003f24070 */
[----:B------:R-:W-:Y:S02]  /*18ec0*/  PRMT R12, RZ, 0x7610, R12 ;  /* 0x00007610ff0c7816 */ /* 0x000fe4000000000c */
[----:B------:R-:W-:-:S03]  /*18ed0*/  ISETP.LT.U32.AND P1, PT, R9, 0x9, P1 ;  /* 0x000000090900780c */ /* 0x000fc60000f21070 */
[----:B------:R-:W0:Y:S01]  /*18ee0*/  @P4 S2R R3, SR_CgaCtaId ;  /* 0x0000000000034919 */ /* 0x000e220000008800 */
[----:B------:R-:W-:-:S04]  /*18ef0*/  @P4 MOV R2, 0x400 ;  /* 0x0000040000024802 */ /* 0x000fc80000000f00 */
[----:B0-----:R-:W-:Y:S01]  /*18f00*/  @P4 LEA R4, R3, R2, 0x18 ;  /* 0x0000000203044211 */ /* 0x001fe200078ec0ff */
[----:B------:R-:W-:-:S03]  /*18f10*/  IMAD.WIDE.U32 R2, R10, 0x38e38e39, RZ ;  /* 0x38e38e390a027825 */ /* 0x000fc600078e00ff */
[----:B------:R0:W-:Y:S01]  /*18f20*/  @P4 SYNCS.ARRIVE.TRANS64.A1T0 RZ, [R4+URZ+0xa8], RZ ;  /* 0x0000a8ff04ff49a7 */ /* 0x0001e2000810003f */
[----:B------:R-:W-:Y:S02]  /*18f30*/  ISETP.GE.U32.AND P4, PT, R9, 0x9, PT ;  /* 0x000000090900780c */ /* 0x000fe40003f86070 */
[----:B------:R-:W-:Y:S02]  /*18f40*/  SHF.R.U32.HI R5, RZ, 0x1, R3 ;  /* 0x00000001ff057819 */ /* 0x000fe40000011603 */
[----:B------:R-:W-:Y:S02]  /*18f50*/  SEL R3, RZ, 0x1, !P1 ;  /* 0x00000001ff037807 */ /* 0x000fe40004800000 */
[----:B------:R-:W-:Y:S01]  /*18f60*/  PRMT R2, RZ, 0x7610, R2 ;  /* 0x00007610ff027816 */ /* 0x000fe20000000002 */
[----:B------:R-:W-:Y:S01]  /*18f70*/  IMAD R10, R5, -0x9, R10 ;  /* 0xfffffff7050a7824 */ /* 0x000fe200078e020a */
[----:B------:R-:W-:Y:S01]  /*18f80*/  LOP3.LUT R0, R0, R3, RZ, 0x3c, !PT ;  /* 0x0000000300007212 */ /* 0x000fe200078e3cff */
[----:B0-----:R-:W-:-:S04]  /*18f90*/  IMAD.MOV.U32 R4, RZ, RZ, -0x1 ;  /* 0xffffffffff047424 */ /* 0x001fc800078e00ff */
[----:B------:R-:W-:Y:S01]  /*18fa0*/  @P4 LOP3.LUT R0, R0, 0x1, R5, 0x78, !PT ;  /* 0x0000000100004812 */ /* 0x000fe200078e7805 */
[----:B------:R-:W-:Y:S01]  /*18fb0*/  IMAD.MOV.U32 R5, RZ, RZ, -0x1 ;  /* 0xffffffffff057424 */ /* 0x000fe200078e00ff */
[----:B---3--:R-:W-:-:S04]  /*18fc0*/  IADD3 R14, P5, R14, UR20, RZ ;  /* 0x000000140e0e7c10 */ /* 0x008fc8000ffbe0ff */
[----:B--2---:R-:W-:Y:S01]  /*18fd0*/  IADD3.X R17, R17, UR16, RZ, P5, !PT ;  /* 0x0000001011117c10 */ /* 0x004fe2000affe4ff */
[----:B------:R0:W-:Y:S01]  /*18fe0*/  STL [R1+0x278], R14 ;  /* 0x0002780e01007387 */ /* 0x0001e20000100800 */
[----:B------:R-:W-:-:S03]  /*18ff0*/  ISETP.GE.U32.AND P1, PT, R14, UR6, PT ;  /* 0x000000060e007c0c */ /* 0x000fc6000bf26070 */
[----:B------:R0:W-:Y:S01]  /*19000*/  STL [R1+0x274], R17 ;  /* 0x0002741101007387 */ /* 0x0001e20000100800 */
[----:B------:R-:W-:-:S13]  /*19010*/  ISETP.GE.U32.AND.EX P1, PT, R17, UR7, PT, P1 ;  /* 0x0000000711007c0c */ /* 0x000fda000bf26110 */
[----:B0-----:R-:W-:Y:S05]  /*19020*/  @P1 BRA `(.L_x_435) ;  /* 0x0000000400501947 */ /* 0x001fea0003800000 */
[----:B------:R-:W-:Y:S01]  /*19030*/  ULDC.64 UR6, c[0x0][0x628] ;  /* 0x00018a0000067ab9 */ /* 0x000fe20000000a00 */
[----:B------:R-:W0:Y:S01]  /*19040*/  S2R R13, SR_CTAID.X ;  /* 0x00000000000d7919 */ /* 0x000e220000002500 */
[----:B------:R-:W-:Y:S01]  /*19050*/  ISETP.NE.U32.AND P1, PT, RZ, UR6, PT ;  /* 0x00000006ff007c0c */ /* 0x000fe2000bf25070 */
[----:B------:R-:W-:Y:S01]  /*19060*/  ULDC UR8, c[0x0][0x630] ;  /* 0x00018c0000087ab9 */ /* 0x000fe20000000800 */
[----:B------:R-:W-:Y:S01]  /*19070*/  IMAD.MOV.U32 R2, RZ, RZ, R14 ;  /* 0x000000ffff027224 */ /* 0x000fe200078e000e */
[----:B------:R-:W1:Y:S01]  /*19080*/  S2R R11, SR_CTAID.Y ;  /* 0x00000000000b7919 */ /* 0x000e620000002600 */
[----:B------:R-:W-:Y:S01]  /*19090*/  ISETP.NE.AND.EX P1, PT, RZ, UR7, PT, P1 ;  /* 0x00000007ff007c0c */ /* 0x000fe2000bf25310 */
[----:B------:R-:W-:-:S12]  /*190a0*/  IMAD.MOV.U32 R3, RZ, RZ, R17 ;  /* 0x000000ffff037224 */ /* 0x000fd800078e0011 */
[----:B------:R-:W-:Y:S05]  /*190b0*/  @!P1 BRA `(.L_x_436) ;  /* 0x0000000000289947 */ /* 0x000fea0003800000 */
[----:B------:R-:W-:Y:S02]  /*190c0*/  ULDC UR5, c[0x0][0x634] ;  /* 0x00018d0000057ab9 */ /* 0x000fe40000000800 */
[----:B------:R-:W-:-:S05]  /*190d0*/  IADD3 R7, P1, R14, UR5, RZ ;  /* 0x000000050e077c10 */ /* 0x000fca000ff3e0ff */
[----:B------:R-:W-:-:S04]  /*190e0*/  IMAD.X R15, RZ, RZ, R17, P1 ;  /* 0x000000ffff0f7224 */ /* 0x000fc800008e0611 */
[----:B------:R-:W-:-:S04]  /*190f0*/  IMAD.WIDE.U32 R4, R15, UR6, RZ ;  /* 0x000000060f047c25 */ /* 0x000fc8000f8e00ff */
[----:B------:R-:W-:-:S04]  /*19100*/  IMAD.WIDE.U32 R4, P1, R7, UR7, R4 ;  /* 0x0000000707047c25 */ /* 0x000fc8000f820004 */
[----:B------:R-:W-:-:S04]  /*19110*/  IMAD.WIDE.U32 R6, R7, UR6, RZ ;  /* 0x0000000607067c25 */ /* 0x000fc8000f8e00ff */
[----:B------:R-:W-:Y:S01]  /*19120*/  IMAD.X R3, RZ, RZ, RZ, P1 ;  /* 0x000000ffff037224 */ /* 0x000fe200008e06ff */
[----:B------:R-:W-:Y:S01]  /*19130*/  IADD3 RZ, P1, R7, R4, RZ ;  /* 0x0000000407ff7210 */ /* 0x000fe20007f3e0ff */
[----:B------:R-:W-:-:S04]  /*19140*/  IMAD.MOV.U32 R2, RZ, RZ, R5 ;  /* 0x000000ffff027224 */ /* 0x000fc800078e0005 */
[----:B------:R-:W-:-:S08]  /*19150*/  IMAD.WIDE.U32.X R2, R15, UR7, R2, P1 ;  /* 0x000000070f027c25 */ /* 0x000fd000088e0402 */
.L_x_436:
[--C-:B------:R-:W-:Y:S01]  /*19160*/  SHF.R.U64 R6, R2, UR8, R3.reuse ;  /* 0x0000000802067c19 */ /* 0x100fe20008001203 */
[----:B------:R-:W-:Y:S01]  /*19170*/  ULDC.64 UR6, c[0x0][0x620] ;  /* 0x0001880000067ab9 */ /* 0x000fe20000000a00 */
[----:B------:R-:W-:Y:S01]  /*19180*/  SHF.R.U32.HI R2, RZ, UR8, R3 ;  /* 0x00000008ff027c19 */ /* 0x000fe20008011603 */
[----:B------:R-:W-:Y:S01]  /*19190*/  IMAD.MOV.U32 R3, RZ, RZ, R17 ;  /* 0x000000ffff037224 */ /* 0x000fe200078e0011 */
[----:B------:R-:W-:Y:S01]  /*191a0*/  IADD3 R5, P1, RZ, -R6, RZ ;  /* 0x80000006ff057210 */ /* 0x000fe20007f3e0ff */
[----:B------:R-:W-:Y:S01]  /*191b0*/  ULDC UR5, c[0x0][0x150] ;  /* 0x0000540000057ab9 */ /* 0x000fe20000000800 */
[----:B0-----:R-:W-:Y:S01]  /*191c0*/  I2FP.F32.U32 R7, R13 ;  /* 0x0000000d00077245 */ /* 0x001fe20000201000 */
[----:B------:R-:W0:Y:S01]  /*191d0*/  LDC R18, c[0x0][0x144] ;  /* 0x00005100ff127b82 */ /* 0x000e220000000800 */
[----:B------:R-:W-:Y:S01]  /*191e0*/  ULDC.64 UR8, c[0x0][0x640] ;  /* 0x0001900000087ab9 */ /* 0x000fe20000000a00 */
[----:B------:R-:W-:Y:S01]  /*191f0*/  IMAD.X R2, RZ, RZ, ~R2, P1 ;  /* 0x000000ffff027224 */ /* 0x000fe200008e0e02 */
[----:B------:R-:W-:-:S03]  /*19200*/  ISETP.NE.U32.AND P1, PT, RZ, UR8, PT ;  /* 0x00000008ff007c0c */ /* 0x000fc6000bf25070 */
[----:B------:R-:W-:Y:S01]  /*19210*/  IMAD R4, R2, UR6, RZ ;  /* 0x0000000602047c24 */ /* 0x000fe2000f8e02ff */
[----:B------:R-:W-:Y:S01]  /*19220*/  ISETP.NE.AND.EX P1, PT, RZ, UR9, PT, P1 ;  /* 0x00000009ff007c0c */ /* 0x000fe2000bf25310 */
[----:B------:R-:W-:Y:S02]  /*19230*/  IMAD.MOV.U32 R2, RZ, RZ, R14 ;  /* 0x000000ffff027224 */ /* 0x000fe400078e000e */
[----:B------:R-:W2:Y:S02]  /*19240*/  LDC R14, c[0x0][0x148] ;  /* 0x00005200ff0e7b82 */ /* 0x000ea40000000800 */
[----:B------:R-:W-:Y:S01]  /*19250*/  IMAD.WIDE.U32 R2, R5, UR6, R2 ;  /* 0x0000000605027c25 */ /* 0x000fe2000f8e0002 */
[----:B------:R-:W-:-:S03]  /*19260*/  ULDC UR6, c[0x0][0x154] ;  /* 0x0000550000067ab9 */ /* 0x000fc60000000800 */
[----:B------:R-:W-:Y:S02]  /*19270*/  IMAD R5, R5, UR7, R4 ;  /* 0x0000000705057c24 */ /* 0x000fe4000f8e0204 */
[----:B------:R-:W-:Y:S01]  /*19280*/  FMUL R4, R7, UR5 ;  /* 0x0000000507047c20 */ /* 0x000fe20008400000 */
[----:B------:R-:W-:Y:S01]  /*19290*/  ULDC UR5, c[0x0][0x618] ;  /* 0x0001860000057ab9 */ /* 0x000fe20000000800 */
[----:B------:R-:W-:Y:S01]  /*192a0*/  ULDC UR7, c[0x0][0x608] ;  /* 0x0001820000077ab9 */ /* 0x000fe20000000800 */
[----:B------:R-:W-:-:S03]  /*192b0*/  IMAD.IADD R3, R3, 0x1, R5 ;  /* 0x0000000103037824 */ /* 0x000fc600078e0205 */
[----:B------:R-:W3:Y:S02]  /*192c0*/  F2I.U32.TRUNC.NTZ R4, R4 ;  /* 0x0000000400047305 */ /* 0x000ee4000020f000 */
[----:B------:R-:W-:Y:S02]  /*192d0*/  SHF.R.U64 R7, R2, UR5, R3 ;  /* 0x0000000502077c19 */ /* 0x000fe40008001203 */
[----:B-1----:R-:W-:-:S05]  /*192e0*/  I2FP.F32.U32 R2, R11 ;  /* 0x0000000b00027245 */ /* 0x002fca0000201000 */
[----:B------:R-:W-:Y:S01]  /*192f0*/  FMUL R5, R2, UR6 ;  /* 0x0000000602057c20 */ /* 0x000fe20008400000 */
[----:B------:R-:W-:Y:S01]  /*19300*/  SHF.R.U32.HI R2, RZ, UR5, R3 ;  /* 0x00000005ff027c19 */ /* 0x000fe20008011603 */
[----:B------:R-:W-:Y:S02]  /*19310*/  ULDC UR5, c[0x0][0x658] ;  /* 0x0001960000057ab9 */ /* 0x000fe40000000800 */
[----:B------:R1:W4:Y:S01]  /*19320*/  F2I.U32.TRUNC.NTZ R17, R5 ;  /* 0x0000000500117305 */ /* 0x000322000020f000 */
[--C-:B------:R-:W-:Y:S02]  /*19330*/  SHF.R.U64 R16, R7, UR7, R2.reuse ;  /* 0x0000000707107c19 */ /* 0x100fe40008001202 */
[----:B------:R-:W-:Y:S01]  /*19340*/  SHF.R.U32.HI R3, RZ, UR7, R2 ;  /* 0x00000007ff037c19 */ /* 0x000fe20008011602 */
[----:B---3--:R-:W-:-:S03]  /*19350*/  IMAD.MOV R2, RZ, RZ, -R4 ;  /* 0x000000ffff027224 */ /* 0x008fc600078e0a04 */
[----:B------:R-:W-:Y:S01]  /*19360*/  SHF.R.U64 R15, R16, UR5, R3 ;  /* 0x00000005100f7c19 */ /* 0x000fe20008001203 */
[----:B0-----:R-:W-:Y:S01]  /*19370*/  IMAD R19, R18, R2, R13 ;  /* 0x0000000212137224 */ /* 0x001fe200078e020d */
[----:B------:R-:W-:-:S03]  /*19380*/  SHF.R.U32.HI R4, RZ, UR5, R3 ;  /* 0x00000005ff047c19 */ /* 0x000fc60008011603 */
[----:B------:R-:W-:Y:S02]  /*19390*/  IMAD.MOV.U32 R2, RZ, RZ, R15 ;  /* 0x000000ffff027224 */ /* 0x000fe400078e000f */
[----:B------:R-:W-:Y:S01]  /*193a0*/  IMAD.MOV.U32 R3, RZ, RZ, R4 ;  /* 0x000000ffff037224 */ /* 0x000fe200078e0004 */
[----:B-1--4-:R-:W-:Y:S06]  /*193b0*/  @!P1 BRA `(.L_x_437) ;  /* 0x0000000000289947 */ /* 0x012fec0003800000 */
[----:B------:R-:W-:Y:S02]  /*193c0*/  ULDC UR5, c[0x0][0x64c] ;  /* 0x0001930000057ab9 */ /* 0x000fe40000000800 */
[----:B------:R-:W-:-:S05]  /*193d0*/  IADD3 R3, P1, R15, UR5, RZ ;  /* 0x000000050f037c10 */ /* 0x000fca000ff3e0ff */
[----:B------:R-:W-:-:S04]  /*193e0*/  IMAD.X R13, RZ, RZ, R4, P1 ;  /* 0x000000ffff0d7224 */ /* 0x000fc800008e0604 */
[----:B------:R-:W-:-:S04]  /*193f0*/  IMAD.WIDE.U32 R4, R13, UR8, RZ ;  /* 0x000000080d047c25 */ /* 0x000fc8000f8e00ff */
[----:B------:R-:W-:-:S04]  /*19400*/  IMAD.WIDE.U32 R4, P1, R3, UR9, R4 ;  /* 0x0000000903047c25 */ /* 0x000fc8000f820004 */
[----:B------:R-:W-:-:S04]  /*19410*/  IMAD.WIDE.U32 R2, R3, UR8, RZ ;  /* 0x0000000803027c25 */ /* 0x000fc8000f8e00ff */
[----:B------:R-:W-:Y:S01]  /*19420*/  IMAD.MOV.U32 R2, RZ, RZ, R5 ;  /* 0x000000ffff027224 */ /* 0x000fe200078e0005 */
[----:B------:R-:W-:Y:S01]  /*19430*/  IADD3 RZ, P4, R3, R4, RZ ;  /* 0x0000000403ff7210 */ /* 0x000fe20007f9e0ff */
[----:B------:R-:W-:-:S04]  /*19440*/  IMAD.X R3, RZ, RZ, RZ, P1 ;  /* 0x000000ffff037224 */ /* 0x000fc800008e06ff */
[----:B------:R-:W-:-:S08]  /*19450*/  IMAD.WIDE.U32.X R2, R13, UR9, R2, P4 ;  /* 0x000000090d027c25 */ /* 0x000fd0000a0e0402 */
.L_x_437:
[----:B------:R-:W-:Y:S01]  /*19460*/  ULDC UR5, c[0x0][0x648] ;  /* 0x0001920000057ab9 */ /* 0x000fe20000000800 */
[----:B------:R-:W-:Y:S01]  /*19470*/  IMAD.MOV R17, RZ, RZ, -R17 ;  /* 0x000000ffff117224 */ /* 0x000fe200078e0a11 */
[----:B------:R-:W-:Y:S01]  /*19480*/  SHF.R.U64 R3, R2, UR5, R3 ;  /* 0x0000000502037c19 */ /* 0x000fe20008001203 */
[----:B------:R-:W-:Y:S01]  /*19490*/  ULDC UR5, c[0x0][0x638] ;  /* 0x00018e0000057ab9 */ /* 0x000fe20000000800 */
[----:B------:R-:W-:Y:S01]  /*194a0*/  LOP3.LUT R16, R16, UR17, RZ, 0xc0, !PT ;  /* 0x0000001110107c12 */ /* 0x000fe2000f8ec0ff */
[----:B--2---:R-:W-:Y:S01]  /*194b0*/  @P3 IMAD R19, R14, R17, R11 ;  /* 0x000000110e133224 */ /* 0x004fe200078e020b */
[----:B------:R-:W-:Y:S01]  /*194c0*/  LOP3.LUT R14, R7, UR4, RZ, 0xc0, !PT ;  /* 0x00000004070e7c12 */ /* 0x000fe2000f8ec0ff */
[----:B------:R-:W-:Y:S01]  /*194d0*/  IMAD.MOV R2, RZ, RZ, -R3 ;  /* 0x000000ffff027224 */ /* 0x000fe200078e0a03 */
[----:B------:R-:W-:Y:S01]  /*194e0*/  ULDC UR6, c[0x0][0x610] ;  /* 0x0001840000067ab9 */ /* 0x000fe20000000800 */
[----:B------:R-:W-:Y:S02]  /*194f0*/  IMAD R4, R3, UR18, R16 ;  /* 0x0000001203047c24 */ /* 0x000fe4000f8e0210 */
[----:B------:R-:W-:Y:S01]  /*19500*/  IMAD R15, R2, UR5, R15 ;  /* 0x00000005020f7c24 */ /* 0x000fe2000f8e020f */
[----:B------:R-:W-:Y:S01]  /*19510*/  ULDC UR5, c[0x0][0x600] ;  /* 0x0001800000057ab9 */ /* 0x000fe20000000800 */
[----:B------:R-:W-:-:S02]  /*19520*/  IMAD R4, R4, UR6, R19 ;  /* 0x0000000604047c24 */ /* 0x000fc4000f8e0213 */
[----:B------:R-:W-:Y:S02]  /*19530*/  IMAD R15, R15, UR5, R14 ;  /* 0x000000050f0f7c24 */ /* 0x000fe4000f8e020e */
[----:B------:R-:W-:-:S03]  /*19540*/  IMAD.MOV.U32 R2, RZ, RZ, 0x1 ;  /* 0x00000001ff027424 */ /* 0x000fc600078e00ff */
[----:B------:R-:W-:Y:S02]  /*19550*/  SEL R5, R15, R4, !P3 ;  /* 0x000000040f057207 */ /* 0x000fe40005800000 */
[----:B------:R-:W-:-:S07]  /*19560*/  SEL R4, R4, R15, !P3 ;  /* 0x0000000f04047207 */ /* 0x000fce0005800000 */
.L_x_435:
[----:B------:R-:W-:Y:S05]  /*19570*/  BSYNC B1 ;  /* 0x0000000000017941 */ /* 0x000fea0003800000 */
.L_x_434:
[----:B------:R-:W-:-:S13]  /*19580*/  LOP3.LUT P1, RZ, R2, 0xff, RZ, 0xc0, !PT ;  /* 0x000000ff02ff7812 */ /* 0x000fda000782c0ff */
[----:B------:R-:W-:Y:S05]  /*19590*/  @P1 BRA `(.L_x_438) ;  /* 0xfffffff400401947 */ /* 0x000fea000383ffff */
[----:B------:R-:W-:Y:S05]  /*195a0*/  BSYNC B0 ;  /* 0x0000000000007941 */ /* 0x000fea0003800000 */
.L_x_426:
[----:B------:R-:W-:-:S03]  /*195b0*/  UMOV UR5, 0xffffffff ;  /* 0xffffffff00057882 */ /* 0x000fc60000000000 */
[----:B------:R-:W-:Y:S05]  /*195c0*/  BRA.DIV UR5, `(.L_x_439) ;  /* 0x0000000605dc7947 */ /* 0x000fea000b800000 */
[----:B------:R-:W-:-:S13]  /*195d0*/  ELECT P0, URZ, PT ;  /* 0x00000000003f782f */ /* 0x000fda0003800000 */
.L_x_458:
[----:B------:R-:W-:Y:S04]  /*195e0*/  BSSY B0, `(.L_x_440) ;  /* 0x0000059000007945 */ /* 0x000fe80003800000 */
[----:B------:R-:W-:Y:S05]  /*195f0*/  @!P0 BRA `(.L_x_441) ;  /* 0x00000004005c8947 */ /* 0x000fea0003800000 */
[----:B------:R-:W-:-:S04]  /*19600*/  ULOP3.LUT UR5, UR13, 0x2, URZ, 0xfc, !UPT ;  /* 0x000000020d057892 */ /* 0x000fc8000f8efc3f */
[----:B------:R-:W-:-:S06]  /*19610*/  UISETP.NE.AND UP0, UPT, UR5, 0x3, UPT ;  /* 0x000000030500788c */ /* 0x000fcc000bf05270 */
[----:B------:R-:W-:-:S13]  /*19620*/  PLOP3.LUT P0, PT, PT, PT, UP0, 0x80, 0x0 ;  /* 0x000000000000781c */ /* 0x000fda0003f0f008 */
[----:B------:R-:W-:Y:S05]  /*19630*/  @!P0 BRA `(.L_x_442) ;  /* 0x0000000000048947 */ /* 0x000fea0003800000 */
[----:B------:R-:W-:Y:S01]  /*19640*/  BPT.TRAP 0x1 ;  /* 0x000000040000795c */ /* 0x000fe20000300000 */
.L_x_442:
[----:B------:R-:W0:Y:S01]  /*19650*/  S2R R3, SR_CgaCtaId ;  /* 0x0000000000037919 */ /* 0x000e220000008800 */
[----:B------:R-:W-:-:S04]  /*19660*/  MOV R2, 0x400 ;  /* 0x0000040000027802 */ /* 0x000fc80000000f00 */
[----:B0-----:R-:W-:Y:S02]  /*19670*/  LEA R3, R3, R2, 0x18 ;  /* 0x0000000203037211 */ /* 0x001fe400078ec0ff */
[----:B------:R-:W-:-:S03]  /*19680*/  SHF.L.U32 R2, R0, 0x1f, RZ ;  /* 0x0000001f00027819 */ /* 0x000fc600000006ff */
[----:B------:R-:W-:-:S04]  /*19690*/  VIADD R3, R3, 0x48 ;  /* 0x0000004803037836 */ /* 0x000fc80000000000 */
[C---:B------:R-:W-:Y:S02]  /*196a0*/  IMAD R7, R10.reuse, 0x8, R3 ;  /* 0x000000080a077824 */ /* 0x040fe400078e0203 */
[----:B------:R-:W-:Y:S02]  /*196b0*/  VIADD R10, R10, 0x1 ;  /* 0x000000010a0a7836 */ /* 0x000fe40000000000 */
[----:B------:R-:W0:Y:S03]  /*196c0*/  SYNCS.PHASECHK.TRANS64.TRYWAIT P0, [R7+URZ], R2 ;  /* 0x00000002070075a7 */ /* 0x000e26000800017f */
[----:B------:R-:W-:-:S04]  /*196d0*/  ISETP.NE.AND P1, PT, R10, 0x9, PT ;  /* 0x000000090a00780c */ /* 0x000fc80003f25270 */
[----:B------:R-:W-:Y:S02]  /*196e0*/  SEL R5, RZ, 0x1, P1 ;  /* 0x00000001ff057807 */ /* 0x000fe40000800000 */
[----:B------:R-:W-:Y:S02]  /*196f0*/  SEL R10, R10, RZ, P1 ;  /* 0x000000ff0a0a7207 */ /* 0x000fe40000800000 */
[----:B------:R-:W-:-:S03]  /*19700*/  LOP3.LUT R5, R0, R5, RZ, 0x3c, !PT ;  /* 0x0000000500057212 */ /* 0x000fc600078e3cff */
[----:B------:R-:W-:Y:S01]  /*19710*/  IMAD R9, R10, 0x8, R3 ;  /* 0x000000080a097824 */ /* 0x000fe200078e0203 */
[----:B------:R-:W-:Y:S01]  /*19720*/  SHF.L.U32 R4, R5, 0x1f, RZ ;  /* 0x0000001f05047819 */ /* 0x000fe200000006ff */
[----:B0-----:R-:W-:Y:S06]  /*19730*/  @!P0 BRA `(.L_x_443) ;  /* 0x0000000400a48947 */ /* 0x001fec0003800000 */
.L_x_459:
[----:B------:R-:W1:Y:S01]  /*19740*/  SYNCS.PHASECHK.TRANS64.TRYWAIT P0, [R9+URZ], R4 ;  /* 0x00000004090075a7 */ /* 0x000e62000800017f */
[----:B------:R-:W-:-:S05]  /*19750*/  VIADD R0, R10, 0x1 ;  /* 0x000000010a007836 */ /* 0x000fca0000000000 */
[----:B------:R-:W-:-:S04]  /*19760*/  ISETP.NE.AND P1, PT, R0, 0x9, PT ;  /* 0x000000090000780c */ /* 0x000fc80003f25270 */
[----:B0-----:R-:W-:Y:S02]  /*19770*/  SEL R2, RZ, 0x1, P1 ;  /* 0x00000001ff027807 */ /* 0x001fe40000800000 */
[----:B------:R-:W-:Y:S02]  /*19780*/  SEL R0, R0, RZ, P1 ;  /* 0x000000ff00007207 */ /* 0x000fe40000800000 */
[----:B------:R-:W-:-:S03]  /*19790*/  LOP3.LUT R7, R5, R2, RZ, 0x3c, !PT ;  /* 0x0000000205077212 */ /* 0x000fc600078e3cff */
[----:B------:R-:W-:Y:S01]  /*197a0*/  IMAD R6, R0, 0x8, R3 ;  /* 0x0000000800067824 */ /* 0x000fe200078e0203 */
[----:B------:R-:W-:Y:S01]  /*197b0*/  SHF.L.U32 R5, R7, 0x1f, RZ ;  /* 0x0000001f07057819 */ /* 0x000fe200000006ff */
[----:B-1----:R-:W-:Y:S06]  /*197c0*/  @!P0 BRA `(.L_x_444) ;  /* 0x0000000400948947 */ /* 0x002fec0003800000 */
.L_x_460:
[----:B------:R-:W1:Y:S01]  /*197d0*/  SYNCS.PHASECHK.TRANS64.TRYWAIT P0, [R6+URZ], R5 ;  /* 0x00000005060075a7 */ /* 0x000e62000800017f */
[----:B------:R-:W-:-:S05]  /*197e0*/  VIADD R0, R0, 0x1 ;  /* 0x0000000100007836 */ /* 0x000fca0000000000 */
[----:B------:R-:W-:-:S04]  /*197f0*/  ISETP.NE.AND P1, PT, R0, 0x9, PT ;  /* 0x000000090000780c */ /* 0x000fc80003f25270 */
[----:B------:R-:W-:Y:S02]  /*19800*/  SEL R2, RZ, 0x1, P1 ;  /* 0x00000001ff027807 */ /* 0x000fe40000800000 */
[----:B------:R-:W-:Y:S02]  /*19810*/  SEL R0, R0, RZ, P1 ;  /* 0x000000ff00007207 */ /* 0x000fe40000800000 */
[----:B------:R-:W-:-:S03]  /*19820*/  LOP3.LUT R7, R7, R2, RZ, 0x3c, !PT ;  /* 0x0000000207077212 */ /* 0x000fc600078e3cff */
[----:B0-----:R-:W-:Y:S01]  /*19830*/  IMAD R9, R0, 0x8, R3 ;  /* 0x0000000800097824 */ /* 0x001fe200078e0203 */
[----:B------:R-:W-:Y:S01]  /*19840*/  SHF.L.U32 R4, R7, 0x1f, RZ ;  /* 0x0000001f07047819 */ /* 0x000fe200000006ff */
[----:B-1----:R-:W-:Y:S06]  /*19850*/  @!P0 BRA `(.L_x_445) ;  /* 0x0000000400848947 */ /* 0x002fec0003800000 */
.L_x_461:
        /* <DEDUP_REMOVED lines=9> */
.L_x_462:
        /* <DEDUP_REMOVED lines=9> */
.L_x_463:
        /* <DEDUP_REMOVED lines=9> */
.L_x_464:
        /* <DEDUP_REMOVED lines=9> */
.L_x_465:
[----:B------:R-:W1:Y:S01]  /*19aa0*/  SYNCS.PHASECHK.TRANS64.TRYWAIT P0, [R9+URZ], R4 ;  /* 0x00000004090075a7 */ /* 0x000e62000800017f */
[----:B------:R-:W-:-:S05]  /*19ab0*/  VIADD R0, R0, 0x1 ;  /* 0x0000000100007836 */ /* 0x000fca0000000000 */
[----:B------:R-:W-:-:S04]  /*19ac0*/  ISETP.NE.AND P1, PT, R0, 0x9, PT ;  /* 0x000000090000780c */ /* 0x000fc80003f25270 */
[----:B------:R-:W-:Y:S02]  /*19ad0*/  SEL R2, RZ, 0x1, P1 ;  /* 0x00000001ff027807 */ /* 0x000fe40000800000 */
[----:B------:R-:W-:Y:S02]  /*19ae0*/  SEL R0, R0, RZ, P1 ;  /* 0x000000ff00007207 */ /* 0x000fe40000800000 */
[----:B------:R-:W-:Y:S01]  /*19af0*/  LOP3.LUT R2, R7, R2, RZ, 0x3c, !PT ;  /* 0x0000000207027212 */ /* 0x000fe200078e3cff */
[----:B-1----:R-:W-:Y:S06]  /*19b00*/  @!P0 BRA `(.L_x_450) ;  /* 0x00000004003c8947 */ /* 0x002fec0003800000 */
.L_x_466:
[----:B------:R-:W-:Y:S01]  /*19b10*/  IMAD R3, R0, 0x8, R3 ;  /* 0x0000000800037824 */ /* 0x000fe200078e0203 */
[----:B------:R-:W-:-:S07]  /*19b20*/  SHF.L.U32 R0, R2, 0x1f, RZ ;  /* 0x0000001f02007819 */ /* 0x000fce00000006ff */
.L_x_451:
[----:B--2---:R2:W3:Y:S02]  /*19b30*/  SYNCS.PHASECHK.TRANS64.TRYWAIT P0, [R3+URZ], R0 ;  /* 0x00000000030075a7 */ /* 0x0044e4000800017f */
[----:B---3--:R-:W-:Y:S05]  /*19b40*/  @!P0 NANOSLEEP.SYNCS 0x989680 ;  /* 0x009896800000895d */ /* 0x008fea0003900000 */
[----:B------:R-:W3:Y:S02]  /*19b50*/  @!P0 SYNCS.PHASECHK.TRANS64 P0, [R3+URZ], R0 ;  /* 0x00000000030085a7 */ /* 0x000ee4000800007f */
[----:B---3--:R-:W-:Y:S05]  /*19b60*/  @!P0 BRA `(.L_x_451) ;  /* 0xfffffffc00f08947 */ /* 0x008fea000383ffff */
.L_x_441:
[----:B------:R-:W-:Y:S05]  /*19b70*/  BSYNC B0 ;  /* 0x0000000000007941 */ /* 0x000fea0003800000 */
.L_x_440:
[----:B------:R-:W-:Y:S05]  /*19b80*/  EXIT ;  /* 0x000000000000794d */ /* 0x000fea0003800000 */
.L_x_18:
[----:B-1----:R-:W-:-:S04]  /*19b90*/  IMAD.U32 R3, RZ, RZ, UR6 ;  /* 0x00000006ff037e24 */ /* 0x002fc8000f8e00ff */
[----:B------:R1:W3:Y:S03]  /*19ba0*/  SYNCS.PHASECHK.TRANS64.TRYWAIT P0, [R3+URZ], R0 ;  /* 0x00000000030075a7 */ /* 0x0002e6000800017f */
[----:B---3--:R-:W-:Y:S05]  /*19bb0*/  @!P0 NANOSLEEP.SYNCS 0x989680 ;  /* 0x009896800000895d */ /* 0x008fea0003900000 */
[----:B------:R-:W3:Y:S02]  /*19bc0*/  @!P0 SYNCS.PHASECHK.TRANS64 P0, [R3+URZ], R0 ;  /* 0x00000000030085a7 */ /* 0x000ee4000800007f */
[----:B---3--:R-:W-:Y:S05]  /*19bd0*/  @!P0 BRA `(.L_x_18) ;  /* 0xfffffffc00ec8947 */ /* 0x008fea000383ffff */
[----:B------:R-:W-:Y:S05]  /*19be0*/  BRA `(.L_x_17) ;  /* 0xfffffe8800107947 */ /* 0x000fea000383ffff */
.L_x_24:
[----:B-----5:R4:W-:Y:S02]  /*19bf0*/  STL [R1+0x284], R0 ;  /* 0x0002840001007387 */ /* 0x0209e40000100800 */
[----:B----4-:R-:W-:-:S04]  /*19c00*/  IMAD.U32 R0, RZ, RZ, UR16 ;  /* 0x00000010ff007e24 */ /* 0x010fc8000f8e00ff */
[----:B------:R4:W0:Y:S03]  /*19c10*/  SYNCS.PHASECHK.TRANS64.TRYWAIT P0, [R0+URZ], R229 ;  /* 0x000000e5000075a7 */ /* 0x000826000800017f */
[----:B0-----:R-:W-:Y:S05]  /*19c20*/  @!P0 NANOSLEEP.SYNCS 0x989680 ;  /* 0x009896800000895d */ /* 0x001fea0003900000 */
[----:B------:R4:W0:Y:S02]  /*19c30*/  @!P0 SYNCS.PHASECHK.TRANS64 P0, [R0+URZ], R229 ;  /* 0x000000e5000085a7 */ /* 0x000824000800007f */
[----:B----4-:R4:W5:Y:S02]  /*19c40*/  LDL.LU R0, [R1+0x284] ;  /* 0x0002840001007983 */ /* 0x0109640000300800 */
[----:B0---4-:R-:W-:Y:S05]  /*19c50*/  @!P0 BRA `(.L_x_24) ;  /* 0xfffffffc00e48947 */ /* 0x011fea000383ffff */
[----:B------:R-:W-:Y:S05]  /*19c60*/  BRA `(.L_x_23) ;  /* 0xfffffeac00247947 */ /* 0x000fea000383ffff */
.L_x_427:
[----:B------:R-:W-:Y:S01]  /*19c70*/  BSSY B1, `(.L_x_452) ;  /* 0x0000006000017945 */ /* 0x000fe20003800000 */
[----:B------:R-:W-:-:S07]  /*19c80*/  IMAD.MOV.U32 R2, RZ, RZ, -0x1 ;  /* 0xffffffffff027424 */ /* 0x000fce00078e00ff */
[----:B------:R-:W-:Y:S05]  /*19c90*/  WARPSYNC.COLLECTIVE R2, `(.L_x_453) ;  /* 0x00000000020c7348 */ /* 0x000fea0003c00000 */
[----:B------:R-:W-:Y:S02]  /*19ca0*/  ELECT P1, UR62, PT ;  /* 0x00000000003e782f */ /* 0x000fe40003820000 */
[----:B------:R-:W-:Y:S01]  /*19cb0*/  MOV R2, UR62 ;  /* 0x0000003e00027c02 */ /* 0x000fe20008000f00 */
[----:B------:R-:W-:Y:S10]  /*19cc0*/  ENDCOLLECTIVE ;  /* 0x000000000000791b */ /* 0x000ff40003800000 */
.L_x_453:
[----:B------:R-:W-:Y:S05]  /*19cd0*/  BSYNC B1 ;  /* 0x0000000000017941 */ /* 0x000fea0003800000 */
.L_x_452:
[----:B------:R-:W-:Y:S05]  /*19ce0*/  BRA `(.L_x_454) ;  /* 0xffffffec00787947 */ /* 0x000fea000383ffff */
.L_x_430:
[----:B0-----:R0:W1:Y:S02]  /*19cf0*/  SYNCS.PHASECHK.TRANS64.TRYWAIT P1, [R14+URZ+0x48], R5 ;  /* 0x000048050e0075a7 */ /* 0x001064000802017f */
[----:B-1----:R-:W-:Y:S05]  /*19d00*/  @!P1 NANOSLEEP.SYNCS 0x989680 ;  /* 0x009896800000995d */ /* 0x002fea0003900000 */
[----:B------:R-:W1:Y:S02]  /*19d10*/  @!P1 SYNCS.PHASECHK.TRANS64 P1, [R14+URZ+0x48], R5 ;  /* 0x000048050e0095a7 */ /* 0x000e64000802007f */
[----:B-1----:R-:W-:Y:S05]  /*19d20*/  @!P1 BRA `(.L_x_430) ;  /* 0xfffffffc00f09947 */ /* 0x002fea000383ffff */
[----:B------:R-:W-:Y:S05]  /*19d30*/  BRA `(.L_x_455) ;  /* 0xffffffec00ac7947 */ /* 0x000fea000383ffff */
.L_x_439:
[----:B------:R-:W-:Y:S01]  /*19d40*/  BSSY B0, `(.L_x_456) ;  /* 0x0000006000007945 */ /* 0x000fe20003800000 */
[----:B------:R-:W-:-:S07]  /*19d50*/  IMAD.MOV.U32 R2, RZ, RZ, -0x1 ;  /* 0xffffffffff027424 */ /* 0x000fce00078e00ff */
[----:B------:R-:W-:Y:S05]  /*19d60*/  WARPSYNC.COLLECTIVE R2, `(.L_x_457) ;  /* 0x00000000020c7348 */ /* 0x000fea0003c00000 */
[----:B------:R-:W-:Y:S02]  /*19d70*/  ELECT P1, UR62, PT ;  /* 0x00000000003e782f */ /* 0x000fe40003820000 */
[----:B------:R-:W-:Y:S01]  /*19d80*/  MOV R2, UR62 ;  /* 0x0000003e00027c02 */ /* 0x000fe20008000f00 */
[----:B------:R-:W-:Y:S10]  /*19d90*/  ENDCOLLECTIVE ;  /* 0x000000000000791b */ /* 0x000ff40003800000 */
.L_x_457:
[----:B------:R-:W-:Y:S05]  /*19da0*/  BSYNC B0 ;  /* 0x0000000000007941 */ /* 0x000fea0003800000 */
.L_x_456:
[----:B------:R-:W-:Y:S01]  /*19db0*/  PLOP3.LUT P0, PT, P1, PT, PT, 0x80, 0x0 ;  /* 0x000000000000781c */ /* 0x000fe20000f0f070 */
[----:B------:R-:W-:-:S12]  /*19dc0*/  BRA `(.L_x_458) ;  /* 0xfffffff800047947 */ /* 0x000fd8000383ffff */
.L_x_443:
[----:B0-----:R0:W1:Y:S02]  /*19dd0*/  SYNCS.PHASECHK.TRANS64.TRYWAIT P0, [R7+URZ], R2 ;  /* 0x00000002070075a7 */ /* 0x001064000800017f */
[----:B-1----:R-:W-:Y:S05]  /*19de0*/  @!P0 NANOSLEEP.SYNCS 0x989680 ;  /* 0x009896800000895d */ /* 0x002fea0003900000 */
[----:B------:R-:W1:Y:S02]  /*19df0*/  @!P0 SYNCS.PHASECHK.TRANS64 P0, [R7+URZ], R2 ;  /* 0x00000002070085a7 */ /* 0x000e64000800007f */
[----:B-1----:R-:W-:Y:S05]  /*19e00*/  @!P0 BRA `(.L_x_443) ;  /* 0xfffffffc00f08947 */ /* 0x002fea000383ffff */
[----:B------:R-:W-:Y:S05]  /*19e10*/  BRA `(.L_x_459) ;  /* 0xfffffff800487947 */ /* 0x000fea000383ffff */
.L_x_444:
[----:B0-----:R0:W1:Y:S02]  /*19e20*/  SYNCS.PHASECHK.TRANS64.TRYWAIT P0, [R9+URZ], R4 ;  /* 0x00000004090075a7 */ /* 0x001064000800017f */
[----:B-1----:R-:W-:Y:S05]  /*19e30*/  @!P0 NANOSLEEP.SYNCS 0x989680 ;  /* 0x009896800000895d */ /* 0x002fea0003900000 */
[----:B------:R-:W1:Y:S02]  /*19e40*/  @!P0 SYNCS.PHASECHK.TRANS64 P0, [R9+URZ], R4 ;  /* 0x00000004090085a7 */ /* 0x000e64000800007f */
[----:B-1----:R-:W-:Y:S05]  /*19e50*/  @!P0 BRA `(.L_x_444) ;  /* 0xfffffffc00f08947 */ /* 0x002fea000383ffff */
[----:B------:R-:W-:Y:S05]  /*19e60*/  BRA `(.L_x_460) ;  /* 0xfffffff800587947 */ /* 0x000fea000383ffff */
.L_x_445:
[----:B0-----:R0:W1:Y:S02]  /*19e70*/  SYNCS.PHASECHK.TRANS64.TRYWAIT P0, [R6+URZ], R5 ;  /* 0x00000005060075a7 */ /* 0x001064000800017f */
[----:B-1----:R-:W-:Y:S05]  /*19e80*/  @!P0 NANOSLEEP.SYNCS 0x989680 ;  /* 0x009896800000895d */ /* 0x002fea0003900000 */
[----:B------:R-:W1:Y:S02]  /*19e90*/  @!P0 SYNCS.PHASECHK.TRANS64 P0, [R6+URZ], R5 ;  /* 0x00000005060085a7 */ /* 0x000e64000800007f */
[----:B-1----:R-:W-:Y:S05]  /*19ea0*/  @!P0 BRA `(.L_x_445) ;  /* 0xfffffffc00f08947 */ /* 0x002fea000383ffff */
[----:B------:R-:W-:Y:S05]  /*19eb0*/  BRA `(.L_x_461) ;  /* 0xfffffff800687947 */ /* 0x000fea000383ffff */
.L_x_446:
[----:B0-----:R0:W1:Y:S02]  /*19ec0*/  SYNCS.PHASECHK.TRANS64.TRYWAIT P0, [R9+URZ], R4 ;  /* 0x00000004090075a7 */ /* 0x001064000800017f */
[----:B-1----:R-:W-:Y:S05]  /*19ed0*/  @!P0 NANOSLEEP.SYNCS 0x989680 ;  /* 0x009896800000895d */ /* 0x002fea0003900000 */
[----:B------:R-:W1:Y:S02]  /*19ee0*/  @!P0 SYNCS.PHASECHK.TRANS64 P0, [R9+URZ], R4 ;  /* 0x00000004090085a7 */ /* 0x000e64000800007f */
[----:B-1----:R-:W-:Y:S05]  /*19ef0*/  @!P0 BRA `(.L_x_446) ;  /* 0xfffffffc00f08947 */ /* 0x002fea000383ffff */
[----:B------:R-:W-:Y:S05]  /*19f00*/  BRA `(.L_x_462) ;  /* 0xfffffff800787947 */ /* 0x000fea000383ffff */
.L_x_447:
[----:B0-----:R0:W1:Y:S02]  /*19f10*/  SYNCS.PHASECHK.TRANS64.TRYWAIT P0, [R6+URZ], R5 ;  /* 0x00000005060075a7 */ /* 0x001064000800017f */
[----:B-1----:R-:W-:Y:S05]  /*19f20*/  @!P0 NANOSLEEP.SYNCS 0x989680 ;  /* 0x009896800000895d */ /* 0x002fea0003900000 */
[----:B------:R-:W1:Y:S02]  /*19f30*/  @!P0 SYNCS.PHASECHK.TRANS64 P0, [R6+URZ], R5 ;  /* 0x00000005060085a7 */ /* 0x000e64000800007f */
[----:B-1----:R-:W-:Y:S05]  /*19f40*/  @!P0 BRA `(.L_x_447) ;  /* 0xfffffffc00f08947 */ /* 0x002fea000383ffff */
[----:B------:R-:W-:Y:S05]  /*19f50*/  BRA `(.L_x_463) ;  /* 0xfffffff800887947 */ /* 0x000fea000383ffff */
.L_x_448:
[----:B0-----:R0:W1:Y:S02]  /*19f60*/  SYNCS.PHASECHK.TRANS64.TRYWAIT P0, [R9+URZ], R4 ;  /* 0x00000004090075a7 */ /* 0x001064000800017f */
[----:B-1----:R-:W-:Y:S05]  /*19f70*/  @!P0 NANOSLEEP.SYNCS 0x989680 ;  /* 0x009896800000895d */ /* 0x002fea0003900000 */
[----:B------:R-:W1:Y:S02]  /*19f80*/  @!P0 SYNCS.PHASECHK.TRANS64 P0, [R9+URZ], R4 ;  /* 0x00000004090085a7 */ /* 0x000e64000800007f */
[----:B-1----:R-:W-:Y:S05]  /*19f90*/  @!P0 BRA `(.L_x_448) ;  /* 0xfffffffc00f08947 */ /* 0x002fea000383ffff */
[----:B------:R-:W-:Y:S05]  /*19fa0*/  BRA `(.L_x_464) ;  /* 0xfffffff800987947 */ /* 0x000fea000383ffff */
.L_x_449:
[----:B0-----:R0:W1:Y:S02]  /*19fb0*/  SYNCS.PHASECHK.TRANS64.TRYWAIT P0, [R6+URZ], R5 ;  /* 0x00000005060075a7 */ /* 0x001064000800017f */
[----:B-1----:R-:W-:Y:S05]  /*19fc0*/  @!P0 NANOSLEEP.SYNCS 0x989680 ;  /* 0x009896800000895d */ /* 0x002fea0003900000 */
[----:B------:R-:W1:Y:S02]  /*19fd0*/  @!P0 SYNCS.PHASECHK.TRANS64 P0, [R6+URZ], R5 ;  /* 0x00000005060085a7 */ /* 0x000e64000800007f */
[----:B-1----:R-:W-:Y:S05]  /*19fe0*/  @!P0 BRA `(.L_x_449) ;  /* 0xfffffffc00f08947 */ /* 0x002fea000383ffff */
[----:B------:R-:W-:Y:S05]  /*19ff0*/  BRA `(.L_x_465) ;  /* 0xfffffff800a87947 */ /* 0x000fea000383ffff */
.L_x_450:
[----:B-1----:R1:W2:Y:S02]  /*1a000*/  SYNCS.PHASECHK.TRANS64.TRYWAIT P0, [R9+URZ], R4 ;  /* 0x00000004090075a7 */ /* 0x0022a4000800017f */
[----:B--2---:R-:W-:Y:S05]  /*1a010*/  @!P0 NANOSLEEP.SYNCS 0x989680 ;  /* 0x009896800000895d */ /* 0x004fea0003900000 */
[----:B------:R-:W2:Y:S02]  /*1a020*/  @!P0 SYNCS.PHASECHK.TRANS64 P0, [R9+URZ], R4 ;  /* 0x00000004090085a7 */ /* 0x000ea4000800007f */
[----:B--2---:R-:W-:Y:S05]  /*1a030*/  @!P0 BRA `(.L_x_450) ;  /* 0xfffffffc00f08947 */ /* 0x004fea000383ffff */
[----:B------:R-:W-:Y:S05]  /*1a040*/  BRA `(.L_x_466) ;  /* 0xfffffff800b07947 */ /* 0x000fea000383ffff */
.L_x_467:
[----:B------:R-:W-:-:S00]  /*1a050*/  BRA `(.L_x_467) ;  /* 0xfffffffc00fc7947 */ /* 0x000fc0000383ffff */
[----:B------:R-:W-:-:S00]  /*1a060*/  NOP ;  /* 0x0000000000007918 */ /* 0x000fc00000000000 */
        /* <DEDUP_REMOVED lines=9> */
.L_x_468:


//--------------------- .nv.shared._ZN7cutlass13device_kernelINS_4gemm6kernel13GemmUniversalIN4cute5tupleIJiiiiEEENS1_10collective13CollectiveMmaINS1_37MainloopSm90TmaGmmaWarpSpecializedFP8ILi9ENS5_IJNS4_1CILi1EEESB_SB_EEENS1_35KernelTmaWarpSpecializedCooperativeEEENS5_IJNSA_ILi192EEESF_NSA_ILi64EEEEEENS_12float_e4m3_tENS5_IJlSB_lEEESI_SJ_NS4_8TiledMMAINS4_8MMA_AtomIJNS4_4SM904GMMA31MMA_64x192x32_F32E4M3E4M3_SS_TNILNSN_7ScaleInE1ELSP_1EEEEEENS4_6LayoutINS5_IJNSA_ILi2EEESB_SB_EEENS5_IJSB_NSA_ILi0EEESV_EEEEENS5_IJNS4_10UnderscoreESY_SY_EEEEENS4_13SM90_TMA_LOADENS4_14ComposedLayoutINS4_7SwizzleILi2ELi4ELi3EEENS4_18smem_ptr_flag_bitsILi8EEENSS_INS5_IJNSA_ILi8EEESG_EEENS5_IJSG_SB_EEEEEEEvNS4_8identityES11_S1B_vS1C_EENS_8epilogue10collective6detail29Sm90TmaWarpSpecializedAdapterINS1F_15DefaultEpilogueISI_SJ_SJ_NS1E_6thread17LinearCombinationISI_Li1EffLNS1J_9ScaleType4KindE0ELNS_15FloatRoundStyleE2ESI_EENS1_15EpilogueDefaultEEEEEvvEEEEvNT_6ParamsE --------------------------
	.section	.nv.shared._ZN7cutlass13device_kernelINS_4gemm6kernel13GemmUniversalIN4cute5tupleIJiiiiEEENS1_10collective13CollectiveMmaINS1_37MainloopSm90TmaGmmaWarpSpecializedFP8ILi9ENS5_IJNS4_1CILi1EEESB_SB_EEENS1_35KernelTmaWarpSpecializedCooperativeEEENS5_IJNSA_ILi192EEESF_NSA_ILi64EEEEEENS_12float_e4m3_tENS5_IJlSB_lEEESI_SJ_NS4_8TiledMMAINS4_8MMA_AtomIJNS4_4SM904GMMA31MMA_64x192x32_F32E4M3E4M3_SS_TNILNSN_7ScaleInE1ELSP_1EEEEEENS4_6LayoutINS5_IJNSA_ILi2EEESB_SB_EEENS5_IJSB_NSA_ILi0EEESV_EEEEENS5_IJNS4_10UnderscoreESY_SY_EEEEENS4_13SM90_TMA_LOADENS4_14ComposedLayoutINS4_7SwizzleILi2ELi4ELi3EEENS4_18smem_ptr_flag_bitsILi8EEENSS_INS5_IJNSA_ILi8EEESG_EEENS5_IJSG_SB_EEEEEEEvNS4_8identityES11_S1B_vS1C_EENS_8epilogue10collective6detail29Sm90TmaWarpSpecializedAdapterINS1F_15DefaultEpilogueISI_SJ_SJ_NS1E_6thread17LinearCombinationISI_Li1EffLNS1J_9ScaleType4KindE0ELNS_15FloatRoundStyleE2ESI_EENS1_15EpilogueDefaultEEEEEvvEEEEvNT_6ParamsE,"aw",@nobits
	.sectionflags	@""
	.align	16
	.zero		1024


//--------------------- .nv.shared.reserved.0     --------------------------
	.section	.nv.shared.reserved.0,"aw",@nobits
	.weak		__nv_reservedSMEM_offset_0_alias
	.size		__nv_reservedSMEM_offset_0_alias, 0, 0
	.other		__nv_reservedSMEM_offset_0_alias,@"STO_CUDA_RESERVED_SHARED STV_DEFAULT"
__nv_reservedSMEM_offset_0_alias:
	.zero		0


//--------------------- .nv.global                --------------------------
	.section	.nv.global,"aw",@nobits
.nv.global:
	.type		_ZN40_INTERNAL_7cad4d4c_4_k_cu_ea7fb251_181144cute1_E,@object
	.size		_ZN40_INTERNAL_7cad4d4c_4_k_cu_ea7fb251_181144cute1_E,(_ZN40_INTERNAL_7cad4d4c_4_k_cu_ea7fb251_181144cuda3std3__45__cpo6cbeginE - _ZN40_INTERNAL_7cad4d4c_4_k_cu_ea7fb251_181144cute1_E)
_ZN40_INTERNAL_7cad4d4c_4_k_cu_ea7fb251_181144cute1_E:
	.zero		1
	.type		_ZN40_INTERNAL_7cad4d4c_4_k_cu_ea7fb251_181144cuda3std3__45__cpo6cbeginE,@object
	.size		_ZN40_INTERNAL_7cad4d4c_4_k_cu_ea7fb251_181144cuda3std3__45__cpo6cbeginE,(_ZN40_INTERNAL_7cad4d4c_4_k_cu_ea7fb251_181144cuda3std3__48in_placeE - _ZN40_INTERNAL_7cad4d4c_4_k_cu_ea7fb251_181144cuda3std3__45__cpo6cbeginE)
_ZN40_INTERNAL_7cad4d4c_4_k_cu_ea7fb251_181144cuda3std3__45__cpo6cbeginE:
	.zero		1
	.type		_ZN40_INTERNAL_7cad4d4c_4_k_cu_ea7fb251_181144cuda3std3__48in_placeE,@object
	.size		_ZN40_INTERNAL_7cad4d4c_4_k_cu_ea7fb251_181144cuda3std3__48in_placeE,(_ZN40_INTERNAL_7cad4d4c_4_k_cu_ea7fb251_181144cuda3std6ranges3__45__cpo9iter_moveE - _ZN40_INTERNAL_7cad4d4c_4_k_cu_ea7fb251_181144cuda3std3__48in_placeE)
_ZN40_INTERNAL_7cad4d4c_4_k_cu_ea7fb251_181144cuda3std3__48in_placeE:
	.zero		1
	.type		_ZN40_INTERNAL_7cad4d4c_4_k_cu_ea7fb251_181144cuda3std6ranges3__45__cpo9iter_moveE,@object
	.size		_ZN40_INTERNAL_7cad4d4c_4_k_cu_ea7fb251_181144cuda3std6ranges3__45__cpo9iter_moveE,(_ZN40_INTERNAL_7cad4d4c_4_k_cu_ea7fb251_181144cuda3std3__45__cpo5beginE - _ZN40_INTERNAL_7cad4d4c_4_k_cu_ea7fb251_181144cuda3std6ranges3__45__cpo9iter_moveE)
_ZN40_INTERNAL_7cad4d4c_4_k_cu_ea7fb251_181144cuda3std6ranges3__45__cpo9iter_moveE:
	.zero		1
	.type		_ZN40_INTERNAL_7cad4d4c_4_k_cu_ea7fb251_181144cuda3std3__45__cpo5beginE,@object
	.size		_ZN40_INTERNAL_7cad4d4c_4_k_cu_ea7fb251_181144cuda3std3__45__cpo5beginE,(_ZN40_INTERNAL_7cad4d4c_4_k_cu_ea7fb251_181144cuda3std3__442_GLOBAL__N__7cad4d4c_4_k_cu_ea7fb251_181146ignoreE - _ZN40_INTERNAL_7cad4d4c_4_k_cu_ea7fb251_181144cuda3std3__45__cpo5beginE)
_ZN40_INTERNAL_7cad4d4c_4_k_cu_ea7fb251_181144cuda3std3__45__cpo5beginE:
	.zero		1
	.type		_ZN40_INTERNAL_7cad4d4c_4_k_cu_ea7fb251_181144cuda3std3__442_GLOBAL__N__7cad4d4c_4_k_cu_ea7fb251_181146ignoreE,@object
	.size		_ZN40_INTERNAL_7cad4d4c_4_k_cu_ea7fb251_181144cuda3std3__442_GLOBAL__N__7cad4d4c_4_k_cu_ea7fb251_181146ignoreE,(_ZN40_INTERNAL_7cad4d4c_4_k_cu_ea7fb251_181144cute7productE - _ZN40_INTERNAL_7cad4d4c_4_k_cu_ea7fb251_181144cuda3std3__442_GLOBAL__N__7cad4d4c_4_k_cu_ea7fb251_181146ignoreE)
_ZN40_INTERNAL_7cad4d4c_4_k_cu_ea7fb251_181144cuda3std3__442_GLOBAL__N__7cad4d4c_4_k_cu_ea7fb251_181146ignoreE:
	.zero		1
	.type		_ZN40_INTERNAL_7cad4d4c_4_k_cu_ea7fb251_181144cute7productE,@object
	.size		_ZN40_INTERNAL_7cad4d4c_4_k_cu_ea7fb251_181144cute7productE,(_ZN40_INTERNAL_7cad4d4c_4_k_cu_ea7fb251_181144cuda3std3__45__cpo3endE - _ZN40_INTERNAL_7cad4d4c_4_k_cu_ea7fb251_181144cute7productE)
_ZN40_INTERNAL_7cad4d4c_4_k_cu_ea7fb251_181144cute7productE:
	.zero		1
	.type		_ZN40_INTERNAL_7cad4d4c_4_k_cu_ea7fb251_181144cuda3std3__45__cpo3endE,@object
	.size		_ZN40_INTERNAL_7cad4d4c_4_k_cu_ea7fb251_181144cuda3std3__45__cpo3endE,(_ZN40_INTERNAL_7cad4d4c_4_k_cu_ea7fb251_181144cuda3std3__419piecewise_constructE - _ZN40_INTERNAL_7cad4d4c_4_k_cu_ea7fb251_181144cuda3std3__45__cpo3endE)
_ZN40_INTERNAL_7cad4d4c_4_k_cu_ea7fb251_181144cuda3std3__45__cpo3endE:
	.zero		1
	.type		_ZN40_INTERNAL_7cad4d4c_4_k_cu_ea7fb251_181144cuda3std3__419piecewise_constructE,@object
	.size		_ZN40_INTERNAL_7cad4d4c_4_k_cu_ea7fb251_181144cuda3std3__419piecewise_constructE,(_ZN40_INTERNAL_7cad4d4c_4_k_cu_ea7fb251_181144cuda3std3__45__cpo4cendE - _ZN40_INTERNAL_7cad4d4c_4_k_cu_ea7fb251_181144cuda3std3__419piecewise_constructE)
_ZN40_INTERNAL_7cad4d4c_4_k_cu_ea7fb251_181144cuda3std3__419piecewise_constructE:
	.zero		1
	.type		_ZN40_INTERNAL_7cad4d4c_4_k_cu_ea7fb251_181144cuda3std3__45__cpo4cendE,@object
	.size		_ZN40_INTERNAL_7cad4d4c_4_k_cu_ea7fb251_181144cuda3std3__45__cpo4cendE,(_ZN40_INTERNAL_7cad4d4c_4_k_cu_ea7fb251_181144cuda3std6ranges3__45__cpo4swapE - _ZN40_INTERNAL_7cad4d4c_4_k_cu_ea7fb251_181144cuda3std3__45__cpo4cendE)
_ZN40_INTERNAL_7cad4d4c_4_k_cu_ea7fb251_181144cuda3std3__45__cpo4cendE:
	.zero		1
	.type		_ZN40_INTERNAL_7cad4d4c_4_k_cu_ea7fb251_181144cuda3std6ranges3__45__cpo4swapE,@object
	.size		_ZN40_INTERNAL_7cad4d4c_4_k_cu_ea7fb251_181144cuda3std6ranges3__45__cpo4swapE,(.L_7 - _ZN40_INTERNAL_7cad4d4c_4_k_cu_ea7fb251_181144cuda3std6ranges3__45__cpo4swapE)
_ZN40_INTERNAL_7cad4d4c_4_k_cu_ea7fb251_181144cuda3std6ranges3__45__cpo4swapE:
	.zero		1
.L_7:


//--------------------- .nv.constant0._ZN7cutlass13device_kernelINS_4gemm6kernel13GemmUniversalIN4cute5tupleIJiiiiEEENS1_10collective13CollectiveMmaINS1_37MainloopSm90TmaGmmaWarpSpecializedFP8ILi9ENS5_IJNS4_1CILi1EEESB_SB_EEENS1_35KernelTmaWarpSpecializedCooperativeEEENS5_IJNSA_ILi192EEESF_NSA_ILi64EEEEEENS_12float_e4m3_tENS5_IJlSB_lEEESI_SJ_NS4_8TiledMMAINS4_8MMA_AtomIJNS4_4SM904GMMA31MMA_64x192x32_F32E4M3E4M3_SS_TNILNSN_7ScaleInE1ELSP_1EEEEEENS4_6LayoutINS5_IJNSA_ILi2EEESB_SB_EEENS5_IJSB_NSA_ILi0EEESV_EEEEENS5_IJNS4_10UnderscoreESY_SY_EEEEENS4_13SM90_TMA_LOADENS4_14ComposedLayoutINS4_7SwizzleILi2ELi4ELi3EEENS4_18smem_ptr_flag_bitsILi8EEENSS_INS5_IJNSA_ILi8EEESG_EEENS5_IJSG_SB_EEEEEEEvNS4_8identityES11_S1B_vS1C_EENS_8epilogue10collective6detail29Sm90TmaWarpSpecializedAdapterINS1F_15DefaultEpilogueISI_SJ_SJ_NS1E_6thread17LinearCombinationISI_Li1EffLNS1J_9ScaleType4KindE0ELNS_15FloatRoundStyleE2ESI_EENS1_15EpilogueDefaultEEEEEvvEEEEvNT_6ParamsE --------------------------
	.section	.nv.constant0._ZN7cutlass13device_kernelINS_4gemm6kernel13GemmUniversalIN4cute5tupleIJiiiiEEENS1_10collective13CollectiveMmaINS1_37MainloopSm90TmaGmmaWarpSpecializedFP8ILi9ENS5_IJNS4_1CILi1EEESB_SB_EEENS1_35KernelTmaWarpSpecializedCooperativeEEENS5_IJNSA_ILi192EEESF_NSA_ILi64EEEEEENS_12float_e4m3_tENS5_IJlSB_lEEESI_SJ_NS4_8TiledMMAINS4_8MMA_AtomIJNS4_4SM904GMMA31MMA_64x192x32_F32E4M3E4M3_SS_TNILNSN_7ScaleInE1ELSP_1EEEEEENS4_6LayoutINS5_IJNSA_ILi2EEESB_SB_EEENS5_IJSB_NSA_ILi0EEESV_EEEEENS5_IJNS4_10UnderscoreESY_SY_EEEEENS4_13SM90_TMA_LOADENS4_14ComposedLayoutINS4_7SwizzleILi2ELi4ELi3EEENS4_18smem_ptr_flag_bitsILi8EEENSS_INS5_IJNSA_ILi8EEESG_EEENS5_IJSG_SB_EEEEEEEvNS4_8identityES11_S1B_vS1C_EENS_8epilogue10collective6detail29Sm90TmaWarpSpecializedAdapterINS1F_15DefaultEpilogueISI_SJ_SJ_NS1E_6thread17LinearCombinationISI_Li1EffLNS1J_9ScaleType4KindE0ELNS_15FloatRoundStyleE2ESI_EENS1_15EpilogueDefaultEEEEEvvEEEEvNT_6ParamsE,"a",@progbits
	.sectionflags	@""
	.align	4
.nv.constant0._ZN7cutlass13device_kernelINS_4gemm6kernel13GemmUniversalIN4cute5tupleIJiiiiEEENS1_10collective13CollectiveMmaINS1_37MainloopSm90TmaGmmaWarpSpecializedFP8ILi9ENS5_IJNS4_1CILi1EEESB_SB_EEENS1_35KernelTmaWarpSpecializedCooperativeEEENS5_IJNSA_ILi192EEESF_NSA_ILi64EEEEEENS_12float_e4m3_tENS5_IJlSB_lEEESI_SJ_NS4_8TiledMMAINS4_8MMA_AtomIJNS4_4SM904GMMA31MMA_64x192x32_F32E4M3E4M3_SS_TNILNSN_7ScaleInE1ELSP_1EEEEEENS4_6LayoutINS5_IJNSA_ILi2EEESB_SB_EEENS5_IJSB_NSA_ILi0EEESV_EEEEENS5_IJNS4_10UnderscoreESY_SY_EEEEENS4_13SM90_TMA_LOADENS4_14ComposedLayoutINS4_7SwizzleILi2ELi4ELi3EEENS4_18smem_ptr_flag_bitsILi8EEENSS_INS5_IJNSA_ILi8EEESG_EEENS5_IJSG_SB_EEEEEEEvNS4_8identityES11_S1B_vS1C_EENS_8epilogue10collective6detail29Sm90TmaWarpSpecializedAdapterINS1F_15DefaultEpilogueISI_SJ_SJ_NS1E_6thread17LinearCombinationISI_Li1EffLNS1J_9ScaleType4KindE0ELNS_15FloatRoundStyleE2ESI_EENS1_15EpilogueDefaultEEEEEvvEEEEvNT_6ParamsE:
	.zero		1664


//--------------------- SYMBOLS --------------------------

	.type		.nv.reservedSmem.offset0,@object
	.size		.nv.reservedSmem.offset0,0x4
